	.target	sm_90a

	.elftype	@"ET_EXEC"


//--------------------- .note.nv.tkinfo           --------------------------
	.section	.note.nv.tkinfo,"",@"SHT_NOTE"
	.sectionflags	@"SHF_NOTE_NV_TKINFO"
	.tkinfo
        /*0018*/ 	.word	0x00000002
        /*0030*/ 	.string	""
        /*0030*/ 	.string	"ptxas"
        /*0030*/ 	.string	"Cuda compilation tools, release 13.0, V13.0.88"
        /*0030*/ 	.string	"Build cuda_13.0.r13.0/compiler.36424714_0"
        /*0030*/ 	.string	"-arch sm_90a -m 64 "



//--------------------- .note.nv.cuinfo           --------------------------
	.section	.note.nv.cuinfo,"",@"SHT_NOTE"
	.sectionflags	@"SHF_NOTE_NV_CUINFO"
        /*0018*/ 	.short	0x0002
        /*001a*/ 	.short	0x005a
        /*001c*/ 	.short	0x0082
	.zero		2


//--------------------- .nv.info                  --------------------------
	.section	.nv.info,"",@"SHT_CUDA_INFO"
	.align	4


	//----- nvinfo : EIATTR_REGCOUNT
	.align		4
        /*0000*/ 	.byte	0x04, 0x2f
        /*0002*/ 	.short	(.L_29 - .L_28)
	.align		4
.L_28:
        /*0004*/ 	.word	index@(_Z7cleanupPfS_S_S_bi)
        /*0008*/ 	.word	0x00000011


	//----- nvinfo : EIATTR_FRAME_SIZE
	.align		4
.L_29:
        /*000c*/ 	.byte	0x04, 0x11
        /*000e*/ 	.short	(.L_31 - .L_30)
	.align		4
.L_30:
        /*0010*/ 	.word	index@(_Z7cleanupPfS_S_S_bi)
        /*0014*/ 	.word	0x00000000


	//----- nvinfo : EIATTR_REGCOUNT
	.align		4
.L_31:
        /*0018*/ 	.byte	0x04, 0x2f
        /*001a*/ 	.short	(.L_33 - .L_32)
	.align		4
.L_32:
        /*001c*/ 	.word	index@(_Z10cleanup_v2PfS_S_S_biiff)
        /*0020*/ 	.word	0x00000010


	//----- nvinfo : EIATTR_FRAME_SIZE
	.align		4
.L_33:
        /*0024*/ 	.byte	0x04, 0x11
        /*0026*/ 	.short	(.L_35 - .L_34)
	.align		4
.L_34:
        /*0028*/ 	.word	index@(_Z10cleanup_v2PfS_S_S_biiff)
        /*002c*/ 	.word	0x00000000


	//----- nvinfo : EIATTR_REGCOUNT
	.align		4
.L_35:
        /*0030*/ 	.byte	0x04, 0x2f
        /*0032*/ 	.short	(.L_37 - .L_36)
	.align		4
.L_36:
        /*0034*/ 	.word	index@(_Z25multi_tensor_apply_kernelI18TensorListMetadataILi1EE13L2NormFunctorIfEJPfS4_biEEvlPViT_T0_DpT1_)
        /*0038*/ 	.word	0x00000018


	//----- nvinfo : EIATTR_FRAME_SIZE
	.align		4
.L_37:
        /*003c*/ 	.byte	0x04, 0x11
        /*003e*/ 	.short	(.L_39 - .L_38)
	.align		4
.L_38:
        /*0040*/ 	.word	index@(_Z25multi_tensor_apply_kernelI18TensorListMetadataILi1EE13L2NormFunctorIfEJPfS4_biEEvlPViT_T0_DpT1_)
        /*0044*/ 	.word	0x00000000


	//----- nvinfo : EIATTR_REGCOUNT
	.align		4
.L_39:
        /*0048*/ 	.byte	0x04, 0x2f
        /*004a*/ 	.short	(.L_41 - .L_40)
	.align		4
.L_40:
        /*004c*/ 	.word	index@(_Z25multi_tensor_apply_kernelI18TensorListMetadataILi1EE13L2NormFunctorIN3c104HalfEEJPfS6_biEEvlPViT_T0_DpT1_)
        /*0050*/ 	.word	0x0000001b


	//----- nvinfo : EIATTR_FRAME_SIZE
	.align		4
.L_41:
        /*0054*/ 	.byte	0x04, 0x11
        /*0056*/ 	.short	(.L_43 - .L_42)
	.align		4
.L_42:
        /*0058*/ 	.word	index@(_Z25multi_tensor_apply_kernelI18TensorListMetadataILi1EE13L2NormFunctorIN3c104HalfEEJPfS6_biEEvlPViT_T0_DpT1_)
        /*005c*/ 	.word	0x00000000


	//----- nvinfo : EIATTR_REGCOUNT
	.align		4
.L_43:
        /*0060*/ 	.byte	0x04, 0x2f
        /*0062*/ 	.short	(.L_45 - .L_44)
	.align		4
.L_44:
        /*0064*/ 	.word	index@(_Z25multi_tensor_apply_kernelI18TensorListMetadataILi1EE13L2NormFunctorIN3c108BFloat16EEJPfS6_biEEvlPViT_T0_DpT1_)
        /*0068*/ 	.word	0x0000001b


	//----- nvinfo : EIATTR_FRAME_SIZE
	.align		4
.L_45:
        /*006c*/ 	.byte	0x04, 0x11
        /*006e*/ 	.short	(.L_47 - .L_46)
	.align		4
.L_46:
        /*0070*/ 	.word	index@(_Z25multi_tensor_apply_kernelI18TensorListMetadataILi1EE13L2NormFunctorIN3c108BFloat16EEJPfS6_biEEvlPViT_T0_DpT1_)
        /*0074*/ 	.word	0x00000000


	//----- nvinfo : EIATTR_REGCOUNT
	.align		4
.L_47:
        /*0078*/ 	.byte	0x04, 0x2f
        /*007a*/ 	.short	(.L_49 - .L_48)
	.align		4
.L_48:
        /*007c*/ 	.word	index@(_Z25multi_tensor_apply_kernelI18TensorListMetadataILi1EE20UnscaleL2NormFunctorIfEJPfS4_S4_biEEvlPViT_T0_DpT1_)
        /*0080*/ 	.word	0x0000001f


	//----- nvinfo : EIATTR_FRAME_SIZE
	.align		4
.L_49:
        /*0084*/ 	.byte	0x04, 0x11
        /*0086*/ 	.short	(.L_51 - .L_50)
	.align		4
.L_50:
        /*0088*/ 	.word	index@(_Z25multi_tensor_apply_kernelI18TensorListMetadataILi1EE20UnscaleL2NormFunctorIfEJPfS4_S4_biEEvlPViT_T0_DpT1_)
        /*008c*/ 	.word	0x00000000


	//----- nvinfo : EIATTR_REGCOUNT
	.align		4
.L_51:
        /*0090*/ 	.byte	0x04, 0x2f
        /*0092*/ 	.short	(.L_53 - .L_52)
	.align		4
.L_52:
        /*0094*/ 	.word	index@(_Z25multi_tensor_apply_kernelI18TensorListMetadataILi1EE20UnscaleL2NormFunctorIN3c104HalfEEJPfS6_S6_biEEvlPViT_T0_DpT1_)
        /*0098*/ 	.word	0x00000020


	//----- nvinfo : EIATTR_FRAME_SIZE
	.align		4
.L_53:
        /*009c*/ 	.byte	0x04, 0x11
        /*009e*/ 	.short	(.L_55 - .L_54)
	.align		4
.L_54:
        /*00a0*/ 	.word	index@(_Z25multi_tensor_apply_kernelI18TensorListMetadataILi1EE20UnscaleL2NormFunctorIN3c104HalfEEJPfS6_S6_biEEvlPViT_T0_DpT1_)
        /*00a4*/ 	.word	0x00000000


	//----- nvinfo : EIATTR_REGCOUNT
	.align		4
.L_55:
        /*00a8*/ 	.byte	0x04, 0x2f
        /*00aa*/ 	.short	(.L_57 - .L_56)
	.align		4
.L_56:
        /*00ac*/ 	.word	index@(_Z25multi_tensor_apply_kernelI18TensorListMetadataILi1EE20UnscaleL2NormFunctorIN3c108BFloat16EEJPfS6_S6_biEEvlPViT_T0_DpT1_)
        /*00b0*/ 	.word	0x00000020


	//----- nvinfo : EIATTR_FRAME_SIZE
	.align		4
.L_57:
        /*00b4*/ 	.byte	0x04, 0x11
        /*00b6*/ 	.short	(.L_59 - .L_58)
	.align		4
.L_58:
        /*00b8*/ 	.word	index@(_Z25multi_tensor_apply_kernelI18TensorListMetadataILi1EE20UnscaleL2NormFunctorIN3c108BFloat16EEJPfS6_S6_biEEvlPViT_T0_DpT1_)
        /*00bc*/ 	.word	0x00000000


	//----- nvinfo : EIATTR_REGCOUNT
	.align		4
.L_59:
        /*00c0*/ 	.byte	0x04, 0x2f
        /*00c2*/ 	.short	(.L_61 - .L_60)
	.align		4
.L_60:
        /*00c4*/ 	.word	index@(_Z25multi_tensor_apply_kernelI18TensorListMetadataILi1EE14MaxNormFunctorIfEJPfS4_biEEvlPViT_T0_DpT1_)
        /*00c8*/ 	.word	0x00000018


	//----- nvinfo : EIATTR_FRAME_SIZE
	.align		4
.L_61:
        /*00cc*/ 	.byte	0x04, 0x11
        /*00ce*/ 	.short	(.L_63 - .L_62)
	.align		4
.L_62:
        /*00d0*/ 	.word	index@(_Z25multi_tensor_apply_kernelI18TensorListMetadataILi1EE14MaxNormFunctorIfEJPfS4_biEEvlPViT_T0_DpT1_)
        /*00d4*/ 	.word	0x00000000


	//----- nvinfo : EIATTR_REGCOUNT
	.align		4
.L_63:
        /*00d8*/ 	.byte	0x04, 0x2f
        /*00da*/ 	.short	(.L_65 - .L_64)
	.align		4
.L_64:
        /*00dc*/ 	.word	index@(_Z25multi_tensor_apply_kernelI18TensorListMetadataILi1EE14MaxNormFunctorIN3c104HalfEEJPfS6_biEEvlPViT_T0_DpT1_)
        /*00e0*/ 	.word	0x0000001b


	//----- nvinfo : EIATTR_FRAME_SIZE
	.align		4
.L_65:
        /*00e4*/ 	.byte	0x04, 0x11
        /*00e6*/ 	.short	(.L_67 - .L_66)
	.align		4
.L_66:
        /*00e8*/ 	.word	index@(_Z25multi_tensor_apply_kernelI18TensorListMetadataILi1EE14MaxNormFunctorIN3c104HalfEEJPfS6_biEEvlPViT_T0_DpT1_)
        /*00ec*/ 	.word	0x00000000


	//----- nvinfo : EIATTR_MIN_STACK_SIZE
	.align		4
.L_67:
        /*00f0*/ 	.byte	0x04, 0x12
        /*00f2*/ 	.short	(.L_69 - .L_68)
	.align		4
.L_68:
        /*00f4*/ 	.word	index@(_Z25multi_tensor_apply_kernelI18TensorListMetadataILi1EE14MaxNormFunctorIN3c104HalfEEJPfS6_biEEvlPViT_T0_DpT1_)
        /*00f8*/ 	.word	0x00000000


	//----- nvinfo : EIATTR_MIN_STACK_SIZE
	.align		4
.L_69:
        /*00fc*/ 	.byte	0x04, 0x12
        /*00fe*/ 	.short	(.L_71 - .L_70)
	.align		4
.L_70:
        /*0100*/ 	.word	index@(_Z25multi_tensor_apply_kernelI18TensorListMetadataILi1EE14MaxNormFunctorIfEJPfS4_biEEvlPViT_T0_DpT1_)
        /*0104*/ 	.word	0x00000000


	//----- nvinfo : EIATTR_MIN_STACK_SIZE
	.align		4
.L_71:
        /*0108*/ 	.byte	0x04, 0x12
        /*010a*/ 	.short	(.L_73 - .L_72)
	.align		4
.L_72:
        /*010c*/ 	.word	index@(_Z25multi_tensor_apply_kernelI18TensorListMetadataILi1EE20UnscaleL2NormFunctorIN3c108BFloat16EEJPfS6_S6_biEEvlPViT_T0_DpT1_)
        /*0110*/ 	.word	0x00000000


	//----- nvinfo : EIATTR_MIN_STACK_SIZE
	.align		4
.L_73:
        /*0114*/ 	.byte	0x04, 0x12
        /*0116*/ 	.short	(.L_75 - .L_74)
	.align		4
.L_74:
        /*0118*/ 	.word	index@(_Z25multi_tensor_apply_kernelI18TensorListMetadataILi1EE20UnscaleL2NormFunctorIN3c104HalfEEJPfS6_S6_biEEvlPViT_T0_DpT1_)
        /*011c*/ 	.word	0x00000000


	//----- nvinfo : EIATTR_MIN_STACK_SIZE
	.align		4
.L_75:
        /*0120*/ 	.byte	0x04, 0x12
        /*0122*/ 	.short	(.L_77 - .L_76)
	.align		4
.L_76:
        /*0124*/ 	.word	index@(_Z25multi_tensor_apply_kernelI18TensorListMetadataILi1EE20UnscaleL2NormFunctorIfEJPfS4_S4_biEEvlPViT_T0_DpT1_)
        /*0128*/ 	.word	0x00000000


	//----- nvinfo : EIATTR_MIN_STACK_SIZE
	.align		4
.L_77:
        /*012c*/ 	.byte	0x04, 0x12
        /*012e*/ 	.short	(.L_79 - .L_78)
	.align		4
.L_78:
        /*0130*/ 	.word	index@(_Z25multi_tensor_apply_kernelI18TensorListMetadataILi1EE13L2NormFunctorIN3c108BFloat16EEJPfS6_biEEvlPViT_T0_DpT1_)
        /*0134*/ 	.word	0x00000000


	//----- nvinfo : EIATTR_MIN_STACK_SIZE
	.align		4
.L_79:
        /*0138*/ 	.byte	0x04, 0x12
        /*013a*/ 	.short	(.L_81 - .L_80)
	.align		4
.L_80:
        /*013c*/ 	.word	index@(_Z25multi_tensor_apply_kernelI18TensorListMetadataILi1EE13L2NormFunctorIN3c104HalfEEJPfS6_biEEvlPViT_T0_DpT1_)
        /*0140*/ 	.word	0x00000000


	//----- nvinfo : EIATTR_MIN_STACK_SIZE
	.align		4
.L_81:
        /*0144*/ 	.byte	0x04, 0x12
        /*0146*/ 	.short	(.L_83 - .L_82)
	.align		4
.L_82:
        /*0148*/ 	.word	index@(_Z25multi_tensor_apply_kernelI18TensorListMetadataILi1EE13L2NormFunctorIfEJPfS4_biEEvlPViT_T0_DpT1_)
        /*014c*/ 	.word	0x00000000


	//----- nvinfo : EIATTR_MIN_STACK_SIZE
	.align		4
.L_83:
        /*0150*/ 	.byte	0x04, 0x12
        /*0152*/ 	.short	(.L_85 - .L_84)
	.align		4
.L_84:
        /*0154*/ 	.word	index@(_Z10cleanup_v2PfS_S_S_biiff)
        /*0158*/ 	.word	0x00000000


	//----- nvinfo : EIATTR_MIN_STACK_SIZE
	.align		4
.L_85:
        /*015c*/ 	.byte	0x04, 0x12
        /*015e*/ 	.short	(.L_87 - .L_86)
	.align		4
.L_86:
        /*0160*/ 	.word	index@(_Z7cleanupPfS_S_S_bi)
        /*0164*/ 	.word	0x00000000
.L_87:


//--------------------- .nv.compat                --------------------------
	.section	.nv.compat,"",@"SHT_CUDA_COMPAT_INFO"
	.align	4
        /*0000*/ 	.byte	0x02, 0x09, 0x01, 0x00, 0x02, 0x02, 0x01, 0x00, 0x02, 0x05, 0x05, 0x00, 0x03, 0x07, 0x01, 0x01
        /*0010*/ 	.byte	0x02, 0x03, 0x00, 0x00, 0x02, 0x06, 0x01, 0x00, 0x04, 0x0b, 0x08, 0x00, 0x00, 0x00, 0x00, 0x00
        /*0020*/ 	.byte	0x00, 0x00, 0x00, 0x00


//--------------------- .nv.info._Z25multi_tensor_apply_kernelI18TensorListMetadataILi1EE14MaxNormFunctorIN3c104HalfEEJPfS6_biEEvlPViT_T0_DpT1_ --------------------------
	.section	.nv.info._Z25multi_tensor_apply_kernelI18TensorListMetadataILi1EE14MaxNormFunctorIN3c104HalfEEJPfS6_biEEvlPViT_T0_DpT1_,"",@"SHT_CUDA_INFO"
	.sectionflags	@""
	.align	4


	//----- nvinfo : EIATTR_CUDA_API_VERSION
	.align		4
        /*0000*/ 	.byte	0x04, 0x37
        /*0002*/ 	.short	(.L_89 - .L_88)
.L_88:
        /*0004*/ 	.word	0x00000082


	//----- nvinfo : EIATTR_KPARAM_INFO
	.align		4
.L_89:
        /*0008*/ 	.byte	0x04, 0x17
        /*000a*/ 	.short	(.L_91 - .L_90)
.L_90:
        /*000c*/ 	.word	0x00000000
        /*0010*/ 	.short	0x0007
        /*0012*/ 	.short	0x0d54
        /*0014*/ 	.byte	0x00, 0xf0, 0x11, 0x00


	//----- nvinfo : EIATTR_KPARAM_INFO
	.align		4
.L_91:
        /*0018*/ 	.byte	0x04, 0x17
        /*001a*/ 	.short	(.L_93 - .L_92)
.L_92:
        /*001c*/ 	.word	0x00000000
        /*0020*/ 	.short	0x0006
        /*0022*/ 	.short	0x0d50
        /*0024*/ 	.byte	0x00, 0xf0, 0x05, 0x00


	//----- nvinfo : EIATTR_KPARAM_INFO
	.align		4
.L_93:
        /*0028*/ 	.byte	0x04, 0x17
        /*002a*/ 	.short	(.L_95 - .L_94)
.L_94:
        /*002c*/ 	.word	0x00000000
        /*0030*/ 	.short	0x0005
        /*0032*/ 	.short	0x0d48
        /*0034*/ 	.byte	0x00, 0xf0, 0x21, 0x00


	//----- nvinfo : EIATTR_KPARAM_INFO
	.align		4
.L_95:
        /*0038*/ 	.byte	0x04, 0x17
        /*003a*/ 	.short	(.L_97 - .L_96)
.L_96:
        /*003c*/ 	.word	0x00000000
        /*0040*/ 	.short	0x0004
        /*0042*/ 	.short	0x0d40
        /*0044*/ 	.byte	0x00, 0xf0, 0x21, 0x00


	//----- nvinfo : EIATTR_KPARAM_INFO
	.align		4
.L_97:
        /*0048*/ 	.byte	0x04, 0x17
        /*004a*/ 	.short	(.L_99 - .L_98)
.L_98:
        /*004c*/ 	.word	0x00000000
        /*0050*/ 	.short	0x0003
        /*0052*/ 	.short	0x0d38
        /*0054*/ 	.byte	0x00, 0xf0, 0x05, 0x00


	//----- nvinfo : EIATTR_KPARAM_INFO
	.align		4
.L_99:
        /*0058*/ 	.byte	0x04, 0x17
        /*005a*/ 	.short	(.L_101 - .L_100)
.L_100:
        /*005c*/ 	.word	0x00000000
        /*0060*/ 	.short	0x0002
        /*0062*/ 	.short	0x0010
        /*0064*/ 	.byte	0x00, 0xf0, 0xa1, 0x34


	//----- nvinfo : EIATTR_KPARAM_INFO
	.align		4
.L_101:
        /*0068*/ 	.byte	0x04, 0x17
        /*006a*/ 	.short	(.L_103 - .L_102)
.L_102:
        /*006c*/ 	.word	0x00000000
        /*0070*/ 	.short	0x0001
        /*0072*/ 	.short	0x0008
        /*0074*/ 	.byte	0x00, 0xf0, 0x21, 0x00


	//----- nvinfo : EIATTR_KPARAM_INFO
	.align		4
.L_103:
        /*0078*/ 	.byte	0x04, 0x17
        /*007a*/ 	.short	(.L_105 - .L_104)
.L_104:
        /*007c*/ 	.word	0x00000000
        /*0080*/ 	.short	0x0000
        /*0082*/ 	.short	0x0000
        /*0084*/ 	.byte	0x00, 0xf0, 0x21, 0x00


	//----- nvinfo : EIATTR_SPARSE_MMA_MASK
	.align		4
.L_105:
        /*0088*/ 	.byte	0x03, 0x50
        /*008a*/ 	.short	0x0000


	//----- nvinfo : EIATTR_MAXREG_COUNT
	.align		4
        /*008c*/ 	.byte	0x03, 0x1b
        /*008e*/ 	.short	0x00ff


	//----- nvinfo : EIATTR_NUM_BARRIERS
	.align		4
        /*0090*/ 	.byte	0x02, 0x4c
        /*0092*/ 	.byte	0x01
	.zero		1


	//----- nvinfo : EIATTR_MERCURY_ISA_VERSION
	.align		4
        /*0094*/ 	.byte	0x03, 0x5f
        /*0096*/ 	.short	0x0101


	//----- nvinfo : EIATTR_COOP_GROUP_MASK_REGIDS
	.align		4
        /*0098*/ 	.byte	0x04, 0x29
        /*009a*/ 	.short	(.L_107 - .L_106)


	//   ....[0]....
.L_106:
        /*009c*/ 	.word	0xffffffff


	//   ....[1]....
        /*00a0*/ 	.word	0xffffffff


	//   ....[2]....
        /*00a4*/ 	.word	0xffffffff


	//   ....[3]....
        /*00a8*/ 	.word	0xffffffff


	//   ....[4]....
        /*00ac*/ 	.word	0xffffffff


	//   ....[5]....
        /*00b0*/ 	.word	0x05000009


	//   ....[6]....
        /*00b4*/ 	.word	0x05000009


	//   ....[7]....
        /*00b8*/ 	.word	0x05000009


	//   ....[8]....
        /*00bc*/ 	.word	0x05000009


	//   ....[9]....
        /*00c0*/ 	.word	0x05000009


	//----- nvinfo : EIATTR_COOP_GROUP_INSTR_OFFSETS
	.align		4
.L_107:
        /*00c4*/ 	.byte	0x04, 0x28
        /*00c6*/ 	.short	(.L_109 - .L_108)


	//   ....[0]....
.L_108:
        /*00c8*/ 	.word	0x00000850


	//   ....[1]....
        /*00cc*/ 	.word	0x00000870


	//   ....[2]....
        /*00d0*/ 	.word	0x00000890


	//   ....[3]....
        /*00d4*/ 	.word	0x000008b0


	//   ....[4]....
        /*00d8*/ 	.word	0x000008d0


	//   ....[5]....
        /*00dc*/ 	.word	0x00000ad0


	//   ....[6]....
        /*00e0*/ 	.word	0x00000b40


	//   ....[7]....
        /*00e4*/ 	.word	0x00000bb0


	//   ....[8]....
        /*00e8*/ 	.word	0x00000c20


	//   ....[9]....
        /*00ec*/ 	.word	0x00000c90


	//----- nvinfo : EIATTR_EXIT_INSTR_OFFSETS
	.align		4
.L_109:
        /*00f0*/ 	.byte	0x04, 0x1c
        /*00f2*/ 	.short	(.L_111 - .L_110)


	//   ....[0]....
.L_110:
        /*00f4*/ 	.word	0x00000910


	//   ....[1]....
        /*00f8*/ 	.word	0x000009f0


	//   ....[2]....
        /*00fc*/ 	.word	0x00000a70


	//----- nvinfo : EIATTR_CRS_STACK_SIZE
	.align		4
.L_111:
        /*0100*/ 	.byte	0x04, 0x1e
        /*0102*/ 	.short	(.L_113 - .L_112)
.L_112:
        /*0104*/ 	.word	0x00000000


	//----- nvinfo : EIATTR_CBANK_PARAM_SIZE
	.align		4
.L_113:
        /*0108*/ 	.byte	0x03, 0x19
        /*010a*/ 	.short	0x0d58


	//----- nvinfo : EIATTR_PARAM_CBANK
	.align		4
        /*010c*/ 	.byte	0x04, 0x0a
        /*010e*/ 	.short	(.L_115 - .L_114)
	.align		4
.L_114:
        /*0110*/ 	.word	index@(.nv.constant0._Z25multi_tensor_apply_kernelI18TensorListMetadataILi1EE14MaxNormFunctorIN3c104HalfEEJPfS6_biEEvlPViT_T0_DpT1_)
        /*0114*/ 	.short	0x0210
        /*0116*/ 	.short	0x0d58


	//----- nvinfo : EIATTR_SW_WAR
	.align		4
.L_115:
        /*0118*/ 	.byte	0x04, 0x36
        /*011a*/ 	.short	(.L_117 - .L_116)
.L_116:
        /*011c*/ 	.word	0x00000008
.L_117:


//--------------------- .nv.info._Z25multi_tensor_apply_kernelI18TensorListMetadataILi1EE14MaxNormFunctorIfEJPfS4_biEEvlPViT_T0_DpT1_ --------------------------
	.section	.nv.info._Z25multi_tensor_apply_kernelI18TensorListMetadataILi1EE14MaxNormFunctorIfEJPfS4_biEEvlPViT_T0_DpT1_,"",@"SHT_CUDA_INFO"
	.sectionflags	@""
	.align	4


	//----- nvinfo : EIATTR_CUDA_API_VERSION
	.align		4
        /*0000*/ 	.byte	0x04, 0x37
        /*0002*/ 	.short	(.L_119 - .L_118)
.L_118:
        /*0004*/ 	.word	0x00000082


	//----- nvinfo : EIATTR_KPARAM_INFO
	.align		4
.L_119:
        /*0008*/ 	.byte	0x04, 0x17
        /*000a*/ 	.short	(.L_121 - .L_120)
.L_120:
        /*000c*/ 	.word	0x00000000
        /*0010*/ 	.short	0x0007
        /*0012*/ 	.short	0x0d54
        /*0014*/ 	.byte	0x00, 0xf0, 0x11, 0x00


	//----- nvinfo : EIATTR_KPARAM_INFO
	.align		4
.L_121:
        /*0018*/ 	.byte	0x04, 0x17
        /*001a*/ 	.short	(.L_123 - .L_122)
.L_122:
        /*001c*/ 	.word	0x00000000
        /*0020*/ 	.short	0x0006
        /*0022*/ 	.short	0x0d50
        /*0024*/ 	.byte	0x00, 0xf0, 0x05, 0x00


	//----- nvinfo : EIATTR_KPARAM_INFO
	.align		4
.L_123:
        /*0028*/ 	.byte	0x04, 0x17
        /*002a*/ 	.short	(.L_125 - .L_124)
.L_124:
        /*002c*/ 	.word	0x00000000
        /*0030*/ 	.short	0x0005
        /*0032*/ 	.short	0x0d48
        /*0034*/ 	.byte	0x00, 0xf0, 0x21, 0x00


	//----- nvinfo : EIATTR_KPARAM_INFO
	.align		4
.L_125:
        /*0038*/ 	.byte	0x04, 0x17
        /*003a*/ 	.short	(.L_127 - .L_126)
.L_126:
        /*003c*/ 	.word	0x00000000
        /*0040*/ 	.short	0x0004
        /*0042*/ 	.short	0x0d40
        /*0044*/ 	.byte	0x00, 0xf0, 0x21, 0x00


	//----- nvinfo : EIATTR_KPARAM_INFO
	.align		4
.L_127:
        /*0048*/ 	.byte	0x04, 0x17
        /*004a*/ 	.short	(.L_129 - .L_128)
.L_128:
        /*004c*/ 	.word	0x00000000
        /*0050*/ 	.short	0x0003
        /*0052*/ 	.short	0x0d38
        /*0054*/ 	.byte	0x00, 0xf0, 0x05, 0x00


	//----- nvinfo : EIATTR_KPARAM_INFO
	.align		4
.L_129:
        /*0058*/ 	.byte	0x04, 0x17
        /*005a*/ 	.short	(.L_131 - .L_130)
.L_130:
        /*005c*/ 	.word	0x00000000
        /*0060*/ 	.short	0x0002
        /*0062*/ 	.short	0x0010
        /*0064*/ 	.byte	0x00, 0xf0, 0xa1, 0x34


	//----- nvinfo : EIATTR_KPARAM_INFO
	.align		4
.L_131:
        /*0068*/ 	.byte	0x04, 0x17
        /*006a*/ 	.short	(.L_133 - .L_132)
.L_132:
        /*006c*/ 	.word	0x00000000
        /*0070*/ 	.short	0x0001
        /*0072*/ 	.short	0x0008
        /*0074*/ 	.byte	0x00, 0xf0, 0x21, 0x00


	//----- nvinfo : EIATTR_KPARAM_INFO
	.align		4
.L_133:
        /*0078*/ 	.byte	0x04, 0x17
        /*007a*/ 	.short	(.L_135 - .L_134)
.L_134:
        /*007c*/ 	.word	0x00000000
        /*0080*/ 	.short	0x0000
        /*0082*/ 	.short	0x0000
        /*0084*/ 	.byte	0x00, 0xf0, 0x21, 0x00


	//----- nvinfo : EIATTR_SPARSE_MMA_MASK
	.align		4
.L_135:
        /*0088*/ 	.byte	0x03, 0x50
        /*008a*/ 	.short	0x0000


	//----- nvinfo : EIATTR_MAXREG_COUNT
	.align		4
        /*008c*/ 	.byte	0x03, 0x1b
        /*008e*/ 	.short	0x00ff


	//----- nvinfo : EIATTR_NUM_BARRIERS
	.align		4
        /*0090*/ 	.byte	0x02, 0x4c
        /*0092*/ 	.byte	0x01
	.zero		1


	//----- nvinfo : EIATTR_MERCURY_ISA_VERSION
	.align		4
        /*0094*/ 	.byte	0x03, 0x5f
        /*0096*/ 	.short	0x0101


	//----- nvinfo : EIATTR_COOP_GROUP_MASK_REGIDS
	.align		4
        /*0098*/ 	.byte	0x04, 0x29
        /*009a*/ 	.short	(.L_137 - .L_136)


	//   ....[0]....
.L_136:
        /*009c*/ 	.word	0xffffffff


	//   ....[1]....
        /*00a0*/ 	.word	0xffffffff


	//   ....[2]....
        /*00a4*/ 	.word	0xffffffff


	//   ....[3]....
        /*00a8*/ 	.word	0xffffffff


	//   ....[4]....
        /*00ac*/ 	.word	0xffffffff


	//   ....[5]....
        /*00b0*/ 	.word	0x0500000b


	//   ....[6]....
        /*00b4*/ 	.word	0x0500000b


	//   ....[7]....
        /*00b8*/ 	.word	0x0500000b


	//   ....[8]....
        /*00bc*/ 	.word	0x0500000b


	//   ....[9]....
        /*00c0*/ 	.word	0x0500000b


	//----- nvinfo : EIATTR_COOP_GROUP_INSTR_OFFSETS
	.align		4
.L_137:
        /*00c4*/ 	.byte	0x04, 0x28
        /*00c6*/ 	.short	(.L_139 - .L_138)


	//   ....[0]....
.L_138:
        /*00c8*/ 	.word	0x000007d0


	//   ....[1]....
        /*00cc*/ 	.word	0x000007f0


	//   ....[2]....
        /*00d0*/ 	.word	0x00000810


	//   ....[3]....
        /*00d4*/ 	.word	0x00000830


	//   ....[4]....
        /*00d8*/ 	.word	0x00000850


	//   ....[5]....
        /*00dc*/ 	.word	0x00000a40


	//   ....[6]....
        /*00e0*/ 	.word	0x00000ab0


	//   ....[7]....
        /*00e4*/ 	.word	0x00000b20


	//   ....[8]....
        /*00e8*/ 	.word	0x00000b90


	//   ....[9]....
        /*00ec*/ 	.word	0x00000c00


	//----- nvinfo : EIATTR_EXIT_INSTR_OFFSETS
	.align		4
.L_139:
        /*00f0*/ 	.byte	0x04, 0x1c
        /*00f2*/ 	.short	(.L_141 - .L_140)


	//   ....[0]....
.L_140:
        /*00f4*/ 	.word	0x00000890


	//   ....[1]....
        /*00f8*/ 	.word	0x00000970


	//   ....[2]....
        /*00fc*/ 	.word	0x000009f0


	//----- nvinfo : EIATTR_CRS_STACK_SIZE
	.align		4
.L_141:
        /*0100*/ 	.byte	0x04, 0x1e
        /*0102*/ 	.short	(.L_143 - .L_142)
.L_142:
        /*0104*/ 	.word	0x00000000


	//----- nvinfo : EIATTR_CBANK_PARAM_SIZE
	.align		4
.L_143:
        /*0108*/ 	.byte	0x03, 0x19
        /*010a*/ 	.short	0x0d58


	//----- nvinfo : EIATTR_PARAM_CBANK
	.align		4
        /*010c*/ 	.byte	0x04, 0x0a
        /*010e*/ 	.short	(.L_145 - .L_144)
	.align		4
.L_144:
        /*0110*/ 	.word	index@(.nv.constant0._Z25multi_tensor_apply_kernelI18TensorListMetadataILi1EE14MaxNormFunctorIfEJPfS4_biEEvlPViT_T0_DpT1_)
        /*0114*/ 	.short	0x0210
        /*0116*/ 	.short	0x0d58


	//----- nvinfo : EIATTR_SW_WAR
	.align		4
.L_145:
        /*0118*/ 	.byte	0x04, 0x36
        /*011a*/ 	.short	(.L_147 - .L_146)
.L_146:
        /*011c*/ 	.word	0x00000008
.L_147:


//--------------------- .nv.info._Z25multi_tensor_apply_kernelI18TensorListMetadataILi1EE20UnscaleL2NormFunctorIN3c108BFloat16EEJPfS6_S6_biEEvlPViT_T0_DpT1_ --------------------------
	.section	.nv.info._Z25multi_tensor_apply_kernelI18TensorListMetadataILi1EE20UnscaleL2NormFunctorIN3c108BFloat16EEJPfS6_S6_biEEvlPViT_T0_DpT1_,"",@"SHT_CUDA_INFO"
	.sectionflags	@""
	.align	4


	//----- nvinfo : EIATTR_CUDA_API_VERSION
	.align		4
        /*0000*/ 	.byte	0x04, 0x37
        /*0002*/ 	.short	(.L_149 - .L_148)
.L_148:
        /*0004*/ 	.word	0x00000082


	//----- nvinfo : EIATTR_KPARAM_INFO
	.align		4
.L_149:
        /*0008*/ 	.byte	0x04, 0x17
        /*000a*/ 	.short	(.L_151 - .L_150)
.L_150:
        /*000c*/ 	.word	0x00000000
        /*0010*/ 	.short	0x0008
        /*0012*/ 	.short	0x0d5c
        /*0014*/ 	.byte	0x00, 0xf0, 0x11, 0x00


	//----- nvinfo : EIATTR_KPARAM_INFO
	.align		4
.L_151:
        /*0018*/ 	.byte	0x04, 0x17
        /*001a*/ 	.short	(.L_153 - .L_152)
.L_152:
        /*001c*/ 	.word	0x00000000
        /*0020*/ 	.short	0x0007
        /*0022*/ 	.short	0x0d58
        /*0024*/ 	.byte	0x00, 0xf0, 0x05, 0x00


	//----- nvinfo : EIATTR_KPARAM_INFO
	.align		4
.L_153:
        /*0028*/ 	.byte	0x04, 0x17
        /*002a*/ 	.short	(.L_155 - .L_154)
.L_154:
        /*002c*/ 	.word	0x00000000
        /*0030*/ 	.short	0x0006
        /*0032*/ 	.short	0x0d50
        /*0034*/ 	.byte	0x00, 0xf0, 0x21, 0x00


	//----- nvinfo : EIATTR_KPARAM_INFO
	.align		4
.L_155:
        /*0038*/ 	.byte	0x04, 0x17
        /*003a*/ 	.short	(.L_157 - .L_156)
.L_156:
        /*003c*/ 	.word	0x00000000
        /*0040*/ 	.short	0x0005
        /*0042*/ 	.short	0x0d48
        /*0044*/ 	.byte	0x00, 0xf0, 0x21, 0x00


	//----- nvinfo : EIATTR_KPARAM_INFO
	.align		4
.L_157:
        /*0048*/ 	.byte	0x04, 0x17
        /*004a*/ 	.short	(.L_159 - .L_158)
.L_158:
        /*004c*/ 	.word	0x00000000
        /*0050*/ 	.short	0x0004
        /*0052*/ 	.short	0x0d40
        /*0054*/ 	.byte	0x00, 0xf0, 0x21, 0x00


	//----- nvinfo : EIATTR_KPARAM_INFO
	.align		4
.L_159:
        /*0058*/ 	.byte	0x04, 0x17
        /*005a*/ 	.short	(.L_161 - .L_160)
.L_160:
        /*005c*/ 	.word	0x00000000
        /*0060*/ 	.short	0x0003
        /*0062*/ 	.short	0x0d38
        /*0064*/ 	.byte	0x00, 0xf0, 0x05, 0x00


	//----- nvinfo : EIATTR_KPARAM_INFO
	.align		4
.L_161:
        /*0068*/ 	.byte	0x04, 0x17
        /*006a*/ 	.short	(.L_163 - .L_162)
.L_162:
        /*006c*/ 	.word	0x00000000
        /*0070*/ 	.short	0x0002
        /*0072*/ 	.short	0x0010
        /*0074*/ 	.byte	0x00, 0xf0, 0xa1, 0x34


	//----- nvinfo : EIATTR_KPARAM_INFO
	.align		4
.L_163:
        /*0078*/ 	.byte	0x04, 0x17
        /*007a*/ 	.short	(.L_165 - .L_164)
.L_164:
        /*007c*/ 	.word	0x00000000
        /*0080*/ 	.short	0x0001
        /*0082*/ 	.short	0x0008
        /*0084*/ 	.byte	0x00, 0xf0, 0x21, 0x00


	//----- nvinfo : EIATTR_KPARAM_INFO
	.align		4
.L_165:
        /*0088*/ 	.byte	0x04, 0x17
        /*008a*/ 	.short	(.L_167 - .L_166)
.L_166:
        /*008c*/ 	.word	0x00000000
        /*0090*/ 	.short	0x0000
        /*0092*/ 	.short	0x0000
        /*0094*/ 	.byte	0x00, 0xf0, 0x21, 0x00


	//----- nvinfo : EIATTR_SPARSE_MMA_MASK
	.align		4
.L_167:
        /*0098*/ 	.byte	0x03, 0x50
        /*009a*/ 	.short	0x0000


	//----- nvinfo : EIATTR_MAXREG_COUNT
	.align		4
        /*009c*/ 	.byte	0x03, 0x1b
        /*009e*/ 	.short	0x00ff


	//----- nvinfo : EIATTR_NUM_BARRIERS
	.align		4
        /*00a0*/ 	.byte	0x02, 0x4c
        /*00a2*/ 	.byte	0x01
	.zero		1


	//----- nvinfo : EIATTR_MERCURY_ISA_VERSION
	.align		4
        /*00a4*/ 	.byte	0x03, 0x5f
        /*00a6*/ 	.short	0x0101


	//----- nvinfo : EIATTR_COOP_GROUP_MASK_REGIDS
	.align		4
        /*00a8*/ 	.byte	0x04, 0x29
        /*00aa*/ 	.short	(.L_169 - .L_168)


	//   ....[0]....
.L_168:
        /*00ac*/ 	.word	0xffffffff


	//   ....[1]....
        /*00b0*/ 	.word	0xffffffff


	//   ....[2]....
        /*00b4*/ 	.word	0xffffffff


	//   ....[3]....
        /*00b8*/ 	.word	0xffffffff


	//   ....[4]....
        /*00bc*/ 	.word	0xffffffff


	//   ....[5]....
        /*00c0*/ 	.word	0x05000007


	//   ....[6]....
        /*00c4*/ 	.word	0x05000007


	//   ....[7]....
        /*00c8*/ 	.word	0x05000007


	//   ....[8]....
        /*00cc*/ 	.word	0x05000007


	//   ....[9]....
        /*00d0*/ 	.word	0x05000007


	//----- nvinfo : EIATTR_COOP_GROUP_INSTR_OFFSETS
	.align		4
.L_169:
        /*00d4*/ 	.byte	0x04, 0x28
        /*00d6*/ 	.short	(.L_171 - .L_170)


	//   ....[0]....
.L_170:
        /*00d8*/ 	.word	0x00000950


	//   ....[1]....
        /*00dc*/ 	.word	0x00000970


	//   ....[2]....
        /*00e0*/ 	.word	0x00000990


	//   ....[3]....
        /*00e4*/ 	.word	0x000009b0


	//   ....[4]....
        /*00e8*/ 	.word	0x000009d0


	//   ....[5]....
        /*00ec*/ 	.word	0x00000be0


	//   ....[6]....
        /*00f0*/ 	.word	0x00000c50


	//   ....[7]....
        /*00f4*/ 	.word	0x00000cc0


	//   ....[8]....
        /*00f8*/ 	.word	0x00000d30


	//   ....[9]....
        /*00fc*/ 	.word	0x00000da0


	//----- nvinfo : EIATTR_EXIT_INSTR_OFFSETS
	.align		4
.L_171:
        /*0100*/ 	.byte	0x04, 0x1c
        /*0102*/ 	.short	(.L_173 - .L_172)


	//   ....[0]....
.L_172:
        /*0104*/ 	.word	0x00000a20


	//   ....[1]....
        /*0108*/ 	.word	0x00000b00


	//   ....[2]....
        /*010c*/ 	.word	0x00000b80


	//----- nvinfo : EIATTR_CRS_STACK_SIZE
	.align		4
.L_173:
        /*0110*/ 	.byte	0x04, 0x1e
        /*0112*/ 	.short	(.L_175 - .L_174)
.L_174:
        /*0114*/ 	.word	0x00000000


	//----- nvinfo : EIATTR_CBANK_PARAM_SIZE
	.align		4
.L_175:
        /*0118*/ 	.byte	0x03, 0x19
        /*011a*/ 	.short	0x0d60


	//----- nvinfo : EIATTR_PARAM_CBANK
	.align		4
        /*011c*/ 	.byte	0x04, 0x0a
        /*011e*/ 	.short	(.L_177 - .L_176)
	.align		4
.L_176:
        /*0120*/ 	.word	index@(.nv.constant0._Z25multi_tensor_apply_kernelI18TensorListMetadataILi1EE20UnscaleL2NormFunctorIN3c108BFloat16EEJPfS6_S6_biEEvlPViT_T0_DpT1_)
        /*0124*/ 	.short	0x0210
        /*0126*/ 	.short	0x0d60


	//----- nvinfo : EIATTR_SW_WAR
	.align		4
.L_177:
        /*0128*/ 	.byte	0x04, 0x36
        /*012a*/ 	.short	(.L_179 - .L_178)
.L_178:
        /*012c*/ 	.word	0x00000008
.L_179:


//--------------------- .nv.info._Z25multi_tensor_apply_kernelI18TensorListMetadataILi1EE20UnscaleL2NormFunctorIN3c104HalfEEJPfS6_S6_biEEvlPViT_T0_DpT1_ --------------------------
	.section	.nv.info._Z25multi_tensor_apply_kernelI18TensorListMetadataILi1EE20UnscaleL2NormFunctorIN3c104HalfEEJPfS6_S6_biEEvlPViT_T0_DpT1_,"",@"SHT_CUDA_INFO"
	.sectionflags	@""
	.align	4


	//----- nvinfo : EIATTR_CUDA_API_VERSION
	.align		4
        /*0000*/ 	.byte	0x04, 0x37
        /*0002*/ 	.short	(.L_181 - .L_180)
.L_180:
        /*0004*/ 	.word	0x00000082


	//----- nvinfo : EIATTR_KPARAM_INFO
	.align		4
.L_181:
        /*0008*/ 	.byte	0x04, 0x17
        /*000a*/ 	.short	(.L_183 - .L_182)
.L_182:
        /*000c*/ 	.word	0x00000000
        /*0010*/ 	.short	0x0008
        /*0012*/ 	.short	0x0d5c
        /*0014*/ 	.byte	0x00, 0xf0, 0x11, 0x00


	//----- nvinfo : EIATTR_KPARAM_INFO
	.align		4
.L_183:
        /*0018*/ 	.byte	0x04, 0x17
        /*001a*/ 	.short	(.L_185 - .L_184)
.L_184:
        /*001c*/ 	.word	0x00000000
        /*0020*/ 	.short	0x0007
        /*0022*/ 	.short	0x0d58
        /*0024*/ 	.byte	0x00, 0xf0, 0x05, 0x00


	//----- nvinfo : EIATTR_KPARAM_INFO
	.align		4
.L_185:
        /*0028*/ 	.byte	0x04, 0x17
        /*002a*/ 	.short	(.L_187 - .L_186)
.L_186:
        /*002c*/ 	.word	0x00000000
        /*0030*/ 	.short	0x0006
        /*0032*/ 	.short	0x0d50
        /*0034*/ 	.byte	0x00, 0xf0, 0x21, 0x00


	//----- nvinfo : EIATTR_KPARAM_INFO
	.align		4
.L_187:
        /*0038*/ 	.byte	0x04, 0x17
        /*003a*/ 	.short	(.L_189 - .L_188)
.L_188:
        /*003c*/ 	.word	0x00000000
        /*0040*/ 	.short	0x0005
        /*0042*/ 	.short	0x0d48
        /*0044*/ 	.byte	0x00, 0xf0, 0x21, 0x00


	//----- nvinfo : EIATTR_KPARAM_INFO
	.align		4
.L_189:
        /*0048*/ 	.byte	0x04, 0x17
        /*004a*/ 	.short	(.L_191 - .L_190)
.L_190:
        /*004c*/ 	.word	0x00000000
        /*0050*/ 	.short	0x0004
        /*0052*/ 	.short	0x0d40
        /*0054*/ 	.byte	0x00, 0xf0, 0x21, 0x00


	//----- nvinfo : EIATTR_KPARAM_INFO
	.align		4
.L_191:
        /*0058*/ 	.byte	0x04, 0x17
        /*005a*/ 	.short	(.L_193 - .L_192)
.L_192:
        /*005c*/ 	.word	0x00000000
        /*0060*/ 	.short	0x0003
        /*0062*/ 	.short	0x0d38
        /*0064*/ 	.byte	0x00, 0xf0, 0x05, 0x00


	//----- nvinfo : EIATTR_KPARAM_INFO
	.align		4
.L_193:
        /*0068*/ 	.byte	0x04, 0x17
        /*006a*/ 	.short	(.L_195 - .L_194)
.L_194:
        /*006c*/ 	.word	0x00000000
        /*0070*/ 	.short	0x0002
        /*0072*/ 	.short	0x0010
        /*0074*/ 	.byte	0x00, 0xf0, 0xa1, 0x34


	//----- nvinfo : EIATTR_KPARAM_INFO
	.align		4
.L_195:
        /*0078*/ 	.byte	0x04, 0x17
        /*007a*/ 	.short	(.L_197 - .L_196)
.L_196:
        /*007c*/ 	.word	0x00000000
        /*0080*/ 	.short	0x0001
        /*0082*/ 	.short	0x0008
        /*0084*/ 	.byte	0x00, 0xf0, 0x21, 0x00


	//----- nvinfo : EIATTR_KPARAM_INFO
	.align		4
.L_197:
        /*0088*/ 	.byte	0x04, 0x17
        /*008a*/ 	.short	(.L_199 - .L_198)
.L_198:
        /*008c*/ 	.word	0x00000000
        /*0090*/ 	.short	0x0000
        /*0092*/ 	.short	0x0000
        /*0094*/ 	.byte	0x00, 0xf0, 0x21, 0x00


	//----- nvinfo : EIATTR_SPARSE_MMA_MASK
	.align		4
.L_199:
        /*0098*/ 	.byte	0x03, 0x50
        /*009a*/ 	.short	0x0000


	//----- nvinfo : EIATTR_MAXREG_COUNT
	.align		4
        /*009c*/ 	.byte	0x03, 0x1b
        /*009e*/ 	.short	0x00ff


	//----- nvinfo : EIATTR_NUM_BARRIERS
	.align		4
        /*00a0*/ 	.byte	0x02, 0x4c
        /*00a2*/ 	.byte	0x01
	.zero		1


	//----- nvinfo : EIATTR_MERCURY_ISA_VERSION
	.align		4
        /*00a4*/ 	.byte	0x03, 0x5f
        /*00a6*/ 	.short	0x0101


	//----- nvinfo : EIATTR_COOP_GROUP_MASK_REGIDS
	.align		4
        /*00a8*/ 	.byte	0x04, 0x29
        /*00aa*/ 	.short	(.L_201 - .L_200)


	//   ....[0]....
.L_200:
        /*00ac*/ 	.word	0xffffffff


	//   ....[1]....
        /*00b0*/ 	.word	0xffffffff


	//   ....[2]....
        /*00b4*/ 	.word	0xffffffff


	//   ....[3]....
        /*00b8*/ 	.word	0xffffffff


	//   ....[4]....
        /*00bc*/ 	.word	0xffffffff


	//   ....[5]....
        /*00c0*/ 	.word	0x05000007


	//   ....[6]....
        /*00c4*/ 	.word	0x05000007


	//   ....[7]....
        /*00c8*/ 	.word	0x05000007


	//   ....[8]....
        /*00cc*/ 	.word	0x05000007


	//   ....[9]....
        /*00d0*/ 	.word	0x05000007


	//----- nvinfo : EIATTR_COOP_GROUP_INSTR_OFFSETS
	.align		4
.L_201:
        /*00d4*/ 	.byte	0x04, 0x28
        /*00d6*/ 	.short	(.L_203 - .L_202)


	//   ....[0]....
.L_202:
        /*00d8*/ 	.word	0x00000950


	//   ....[1]....
        /*00dc*/ 	.word	0x00000970


	//   ....[2]....
        /*00e0*/ 	.word	0x00000990


	//   ....[3]....
        /*00e4*/ 	.word	0x000009b0


	//   ....[4]....
        /*00e8*/ 	.word	0x000009d0


	//   ....[5]....
        /*00ec*/ 	.word	0x00000be0


	//   ....[6]....
        /*00f0*/ 	.word	0x00000c50


	//   ....[7]....
        /*00f4*/ 	.word	0x00000cc0


	//   ....[8]....
        /*00f8*/ 	.word	0x00000d30


	//   ....[9]....
        /*00fc*/ 	.word	0x00000da0


	//----- nvinfo : EIATTR_EXIT_INSTR_OFFSETS
	.align		4
.L_203:
        /*0100*/ 	.byte	0x04, 0x1c
        /*0102*/ 	.short	(.L_205 - .L_204)


	//   ....[0]....
.L_204:
        /*0104*/ 	.word	0x00000a20


	//   ....[1]....
        /*0108*/ 	.word	0x00000b00


	//   ....[2]....
        /*010c*/ 	.word	0x00000b80


	//----- nvinfo : EIATTR_CRS_STACK_SIZE
	.align		4
.L_205:
        /*0110*/ 	.byte	0x04, 0x1e
        /*0112*/ 	.short	(.L_207 - .L_206)
.L_206:
        /*0114*/ 	.word	0x00000000


	//----- nvinfo : EIATTR_CBANK_PARAM_SIZE
	.align		4
.L_207:
        /*0118*/ 	.byte	0x03, 0x19
        /*011a*/ 	.short	0x0d60


	//----- nvinfo : EIATTR_PARAM_CBANK
	.align		4
        /*011c*/ 	.byte	0x04, 0x0a
        /*011e*/ 	.short	(.L_209 - .L_208)
	.align		4
.L_208:
        /*0120*/ 	.word	index@(.nv.constant0._Z25multi_tensor_apply_kernelI18TensorListMetadataILi1EE20UnscaleL2NormFunctorIN3c104HalfEEJPfS6_S6_biEEvlPViT_T0_DpT1_)
        /*0124*/ 	.short	0x0210
        /*0126*/ 	.short	0x0d60


	//----- nvinfo : EIATTR_SW_WAR
	.align		4
.L_209:
        /*0128*/ 	.byte	0x04, 0x36
        /*012a*/ 	.short	(.L_211 - .L_210)
.L_210:
        /*012c*/ 	.word	0x00000008
.L_211:


//--------------------- .nv.info._Z25multi_tensor_apply_kernelI18TensorListMetadataILi1EE20UnscaleL2NormFunctorIfEJPfS4_S4_biEEvlPViT_T0_DpT1_ --------------------------
	.section	.nv.info._Z25multi_tensor_apply_kernelI18TensorListMetadataILi1EE20UnscaleL2NormFunctorIfEJPfS4_S4_biEEvlPViT_T0_DpT1_,"",@"SHT_CUDA_INFO"
	.sectionflags	@""
	.align	4


	//----- nvinfo : EIATTR_CUDA_API_VERSION
	.align		4
        /*0000*/ 	.byte	0x04, 0x37
        /*0002*/ 	.short	(.L_213 - .L_212)
.L_212:
        /*0004*/ 	.word	0x00000082


	//----- nvinfo : EIATTR_KPARAM_INFO
	.align		4
.L_213:
        /*0008*/ 	.byte	0x04, 0x17
        /*000a*/ 	.short	(.L_215 - .L_214)
.L_214:
        /*000c*/ 	.word	0x00000000
        /*0010*/ 	.short	0x0008
        /*0012*/ 	.short	0x0d5c
        /*0014*/ 	.byte	0x00, 0xf0, 0x11, 0x00


	//----- nvinfo : EIATTR_KPARAM_INFO
	.align		4
.L_215:
        /*0018*/ 	.byte	0x04, 0x17
        /*001a*/ 	.short	(.L_217 - .L_216)
.L_216:
        /*001c*/ 	.word	0x00000000
        /*0020*/ 	.short	0x0007
        /*0022*/ 	.short	0x0d58
        /*0024*/ 	.byte	0x00, 0xf0, 0x05, 0x00


	//----- nvinfo : EIATTR_KPARAM_INFO
	.align		4
.L_217:
        /*0028*/ 	.byte	0x04, 0x17
        /*002a*/ 	.short	(.L_219 - .L_218)
.L_218:
        /*002c*/ 	.word	0x00000000
        /*0030*/ 	.short	0x0006
        /*0032*/ 	.short	0x0d50
        /*0034*/ 	.byte	0x00, 0xf0, 0x21, 0x00


	//----- nvinfo : EIATTR_KPARAM_INFO
	.align		4
.L_219:
        /*0038*/ 	.byte	0x04, 0x17
        /*003a*/ 	.short	(.L_221 - .L_220)
.L_220:
        /*003c*/ 	.word	0x00000000
        /*0040*/ 	.short	0x0005
        /*0042*/ 	.short	0x0d48
        /*0044*/ 	.byte	0x00, 0xf0, 0x21, 0x00


	//----- nvinfo : EIATTR_KPARAM_INFO
	.align		4
.L_221:
        /*0048*/ 	.byte	0x04, 0x17
        /*004a*/ 	.short	(.L_223 - .L_222)
.L_222:
        /*004c*/ 	.word	0x00000000
        /*0050*/ 	.short	0x0004
        /*0052*/ 	.short	0x0d40
        /*0054*/ 	.byte	0x00, 0xf0, 0x21, 0x00


	//----- nvinfo : EIATTR_KPARAM_INFO
	.align		4
.L_223:
        /*0058*/ 	.byte	0x04, 0x17
        /*005a*/ 	.short	(.L_225 - .L_224)
.L_224:
        /*005c*/ 	.word	0x00000000
        /*0060*/ 	.short	0x0003
        /*0062*/ 	.short	0x0d38
        /*0064*/ 	.byte	0x00, 0xf0, 0x05, 0x00


	//----- nvinfo : EIATTR_KPARAM_INFO
	.align		4
.L_225:
        /*0068*/ 	.byte	0x04, 0x17
        /*006a*/ 	.short	(.L_227 - .L_226)
.L_226:
        /*006c*/ 	.word	0x00000000
        /*0070*/ 	.short	0x0002
        /*0072*/ 	.short	0x0010
        /*0074*/ 	.byte	0x00, 0xf0, 0xa1, 0x34


	//----- nvinfo : EIATTR_KPARAM_INFO
	.align		4
.L_227:
        /*0078*/ 	.byte	0x04, 0x17
        /*007a*/ 	.short	(.L_229 - .L_228)
.L_228:
        /*007c*/ 	.word	0x00000000
        /*0080*/ 	.short	0x0001
        /*0082*/ 	.short	0x0008
        /*0084*/ 	.byte	0x00, 0xf0, 0x21, 0x00


	//----- nvinfo : EIATTR_KPARAM_INFO
	.align		4
.L_229:
        /*0088*/ 	.byte	0x04, 0x17
        /*008a*/ 	.short	(.L_231 - .L_230)
.L_230:
        /*008c*/ 	.word	0x00000000
        /*0090*/ 	.short	0x0000
        /*0092*/ 	.short	0x0000
        /*0094*/ 	.byte	0x00, 0xf0, 0x21, 0x00


	//----- nvinfo : EIATTR_SPARSE_MMA_MASK
	.align		4
.L_231:
        /*0098*/ 	.byte	0x03, 0x50
        /*009a*/ 	.short	0x0000


	//----- nvinfo : EIATTR_MAXREG_COUNT
	.align		4
        /*009c*/ 	.byte	0x03, 0x1b
        /*009e*/ 	.short	0x00ff


	//----- nvinfo : EIATTR_NUM_BARRIERS
	.align		4
        /*00a0*/ 	.byte	0x02, 0x4c
        /*00a2*/ 	.byte	0x01
	.zero		1


	//----- nvinfo : EIATTR_MERCURY_ISA_VERSION
	.align		4
        /*00a4*/ 	.byte	0x03, 0x5f
        /*00a6*/ 	.short	0x0101


	//----- nvinfo : EIATTR_COOP_GROUP_MASK_REGIDS
	.align		4
        /*00a8*/ 	.byte	0x04, 0x29
        /*00aa*/ 	.short	(.L_233 - .L_232)


	//   ....[0]....
.L_232:
        /*00ac*/ 	.word	0xffffffff


	//   ....[1]....
        /*00b0*/ 	.word	0xffffffff


	//   ....[2]....
        /*00b4*/ 	.word	0xffffffff


	//   ....[3]....
        /*00b8*/ 	.word	0xffffffff


	//   ....[4]....
        /*00bc*/ 	.word	0xffffffff


	//   ....[5]....
        /*00c0*/ 	.word	0x05000007


	//   ....[6]....
        /*00c4*/ 	.word	0x05000007


	//   ....[7]....
        /*00c8*/ 	.word	0x05000007


	//   ....[8]....
        /*00cc*/ 	.word	0x05000007


	//   ....[9]....
        /*00d0*/ 	.word	0x05000007


	//----- nvinfo : EIATTR_COOP_GROUP_INSTR_OFFSETS
	.align		4
.L_233:
        /*00d4*/ 	.byte	0x04, 0x28
        /*00d6*/ 	.short	(.L_235 - .L_234)


	//   ....[0]....
.L_234:
        /*00d8*/ 	.word	0x000008b0


	//   ....[1]....
        /*00dc*/ 	.word	0x000008d0


	//   ....[2]....
        /*00e0*/ 	.word	0x000008f0


	//   ....[3]....
        /*00e4*/ 	.word	0x00000910


	//   ....[4]....
        /*00e8*/ 	.word	0x00000930


	//   ....[5]....
        /*00ec*/ 	.word	0x00000b40


	//   ....[6]....
        /*00f0*/ 	.word	0x00000bb0


	//   ....[7]....
        /*00f4*/ 	.word	0x00000c20


	//   ....[8]....
        /*00f8*/ 	.word	0x00000c90


	//   ....[9]....
        /*00fc*/ 	.word	0x00000d00


	//----- nvinfo : EIATTR_EXIT_INSTR_OFFSETS
	.align		4
.L_235:
        /*0100*/ 	.byte	0x04, 0x1c
        /*0102*/ 	.short	(.L_237 - .L_236)


	//   ....[0]....
.L_236:
        /*0104*/ 	.word	0x00000980


	//   ....[1]....
        /*0108*/ 	.word	0x00000a60


	//   ....[2]....
        /*010c*/ 	.word	0x00000ae0


	//----- nvinfo : EIATTR_CRS_STACK_SIZE
	.align		4
.L_237:
        /*0110*/ 	.byte	0x04, 0x1e
        /*0112*/ 	.short	(.L_239 - .L_238)
.L_238:
        /*0114*/ 	.word	0x00000000


	//----- nvinfo : EIATTR_CBANK_PARAM_SIZE
	.align		4
.L_239:
        /*0118*/ 	.byte	0x03, 0x19
        /*011a*/ 	.short	0x0d60


	//----- nvinfo : EIATTR_PARAM_CBANK
	.align		4
        /*011c*/ 	.byte	0x04, 0x0a
        /*011e*/ 	.short	(.L_241 - .L_240)
	.align		4
.L_240:
        /*0120*/ 	.word	index@(.nv.constant0._Z25multi_tensor_apply_kernelI18TensorListMetadataILi1EE20UnscaleL2NormFunctorIfEJPfS4_S4_biEEvlPViT_T0_DpT1_)
        /*0124*/ 	.short	0x0210
        /*0126*/ 	.short	0x0d60


	//----- nvinfo : EIATTR_SW_WAR
	.align		4
.L_241:
        /*0128*/ 	.byte	0x04, 0x36
        /*012a*/ 	.short	(.L_243 - .L_242)
.L_242:
        /*012c*/ 	.word	0x00000008
.L_243:


//--------------------- .nv.info._Z25multi_tensor_apply_kernelI18TensorListMetadataILi1EE13L2NormFunctorIN3c108BFloat16EEJPfS6_biEEvlPViT_T0_DpT1_ --------------------------
	.section	.nv.info._Z25multi_tensor_apply_kernelI18TensorListMetadataILi1EE13L2NormFunctorIN3c108BFloat16EEJPfS6_biEEvlPViT_T0_DpT1_,"",@"SHT_CUDA_INFO"
	.sectionflags	@""
	.align	4


	//----- nvinfo : EIATTR_CUDA_API_VERSION
	.align		4
        /*0000*/ 	.byte	0x04, 0x37
        /*0002*/ 	.short	(.L_245 - .L_244)
.L_244:
        /*0004*/ 	.word	0x00000082


	//----- nvinfo : EIATTR_KPARAM_INFO
	.align		4
.L_245:
        /*0008*/ 	.byte	0x04, 0x17
        /*000a*/ 	.short	(.L_247 - .L_246)
.L_246:
        /*000c*/ 	.word	0x00000000
        /*0010*/ 	.short	0x0007
        /*0012*/ 	.short	0x0d54
        /*0014*/ 	.byte	0x00, 0xf0, 0x11, 0x00


	//----- nvinfo : EIATTR_KPARAM_INFO
	.align		4
.L_247:
        /*0018*/ 	.byte	0x04, 0x17
        /*001a*/ 	.short	(.L_249 - .L_248)
.L_248:
        /*001c*/ 	.word	0x00000000
        /*0020*/ 	.short	0x0006
        /*0022*/ 	.short	0x0d50
        /*0024*/ 	.byte	0x00, 0xf0, 0x05, 0x00


	//----- nvinfo : EIATTR_KPARAM_INFO
	.align		4
.L_249:
        /*0028*/ 	.byte	0x04, 0x17
        /*002a*/ 	.short	(.L_251 - .L_250)
.L_250:
        /*002c*/ 	.word	0x00000000
        /*0030*/ 	.short	0x0005
        /*0032*/ 	.short	0x0d48
        /*0034*/ 	.byte	0x00, 0xf0, 0x21, 0x00


	//----- nvinfo : EIATTR_KPARAM_INFO
	.align		4
.L_251:
        /*0038*/ 	.byte	0x04, 0x17
        /*003a*/ 	.short	(.L_253 - .L_252)
.L_252:
        /*003c*/ 	.word	0x00000000
        /*0040*/ 	.short	0x0004
        /*0042*/ 	.short	0x0d40
        /*0044*/ 	.byte	0x00, 0xf0, 0x21, 0x00


	//----- nvinfo : EIATTR_KPARAM_INFO
	.align		4
.L_253:
        /*0048*/ 	.byte	0x04, 0x17
        /*004a*/ 	.short	(.L_255 - .L_254)
.L_254:
        /*004c*/ 	.word	0x00000000
        /*0050*/ 	.short	0x0003
        /*0052*/ 	.short	0x0d38
        /*0054*/ 	.byte	0x00, 0xf0, 0x05, 0x00


	//----- nvinfo : EIATTR_KPARAM_INFO
	.align		4
.L_255:
        /*0058*/ 	.byte	0x04, 0x17
        /*005a*/ 	.short	(.L_257 - .L_256)
.L_256:
        /*005c*/ 	.word	0x00000000
        /*0060*/ 	.short	0x0002
        /*0062*/ 	.short	0x0010
        /*0064*/ 	.byte	0x00, 0xf0, 0xa1, 0x34


	//----- nvinfo : EIATTR_KPARAM_INFO
	.align		4
.L_257:
        /*0068*/ 	.byte	0x04, 0x17
        /*006a*/ 	.short	(.L_259 - .L_258)
.L_258:
        /*006c*/ 	.word	0x00000000
        /*0070*/ 	.short	0x0001
        /*0072*/ 	.short	0x0008
        /*0074*/ 	.byte	0x00, 0xf0, 0x21, 0x00


	//----- nvinfo : EIATTR_KPARAM_INFO
	.align		4
.L_259:
        /*0078*/ 	.byte	0x04, 0x17
        /*007a*/ 	.short	(.L_261 - .L_260)
.L_260:
        /*007c*/ 	.word	0x00000000
        /*0080*/ 	.short	0x0000
        /*0082*/ 	.short	0x0000
        /*0084*/ 	.byte	0x00, 0xf0, 0x21, 0x00


	//----- nvinfo : EIATTR_SPARSE_MMA_MASK
	.align		4
.L_261:
        /*0088*/ 	.byte	0x03, 0x50
        /*008a*/ 	.short	0x0000


	//----- nvinfo : EIATTR_MAXREG_COUNT
	.align		4
        /*008c*/ 	.byte	0x03, 0x1b
        /*008e*/ 	.short	0x00ff


	//----- nvinfo : EIATTR_NUM_BARRIERS
	.align		4
        /*0090*/ 	.byte	0x02, 0x4c
        /*0092*/ 	.byte	0x01
	.zero		1


	//----- nvinfo : EIATTR_MERCURY_ISA_VERSION
	.align		4
        /*0094*/ 	.byte	0x03, 0x5f
        /*0096*/ 	.short	0x0101


	//----- nvinfo : EIATTR_COOP_GROUP_MASK_REGIDS
	.align		4
        /*0098*/ 	.byte	0x04, 0x29
        /*009a*/ 	.short	(.L_263 - .L_262)


	//   ....[0]....
.L_262:
        /*009c*/ 	.word	0xffffffff


	//   ....[1]....
        /*00a0*/ 	.word	0xffffffff


	//   ....[2]....
        /*00a4*/ 	.word	0xffffffff


	//   ....[3]....
        /*00a8*/ 	.word	0xffffffff


	//   ....[4]....
        /*00ac*/ 	.word	0xffffffff


	//   ....[5]....
        /*00b0*/ 	.word	0x05000009


	//   ....[6]....
        /*00b4*/ 	.word	0x05000009


	//   ....[7]....
        /*00b8*/ 	.word	0x05000009


	//   ....[8]....
        /*00bc*/ 	.word	0x05000009


	//   ....[9]....
        /*00c0*/ 	.word	0x05000009


	//----- nvinfo : EIATTR_COOP_GROUP_INSTR_OFFSETS
	.align		4
.L_263:
        /*00c4*/ 	.byte	0x04, 0x28
        /*00c6*/ 	.short	(.L_265 - .L_264)


	//   ....[0]....
.L_264:
        /*00c8*/ 	.word	0x00000840


	//   ....[1]....
        /*00cc*/ 	.word	0x00000860


	//   ....[2]....
        /*00d0*/ 	.word	0x00000880


	//   ....[3]....
        /*00d4*/ 	.word	0x000008a0


	//   ....[4]....
        /*00d8*/ 	.word	0x000008c0


	//   ....[5]....
        /*00dc*/ 	.word	0x00000ad0


	//   ....[6]....
        /*00e0*/ 	.word	0x00000b40


	//   ....[7]....
        /*00e4*/ 	.word	0x00000bb0


	//   ....[8]....
        /*00e8*/ 	.word	0x00000c20


	//   ....[9]....
        /*00ec*/ 	.word	0x00000c90


	//----- nvinfo : EIATTR_EXIT_INSTR_OFFSETS
	.align		4
.L_265:
        /*00f0*/ 	.byte	0x04, 0x1c
        /*00f2*/ 	.short	(.L_267 - .L_266)


	//   ....[0]....
.L_266:
        /*00f4*/ 	.word	0x00000910


	//   ....[1]....
        /*00f8*/ 	.word	0x000009f0


	//   ....[2]....
        /*00fc*/ 	.word	0x00000a70


	//----- nvinfo : EIATTR_CRS_STACK_SIZE
	.align		4
.L_267:
        /*0100*/ 	.byte	0x04, 0x1e
        /*0102*/ 	.short	(.L_269 - .L_268)
.L_268:
        /*0104*/ 	.word	0x00000000


	//----- nvinfo : EIATTR_CBANK_PARAM_SIZE
	.align		4
.L_269:
        /*0108*/ 	.byte	0x03, 0x19
        /*010a*/ 	.short	0x0d58


	//----- nvinfo : EIATTR_PARAM_CBANK
	.align		4
        /*010c*/ 	.byte	0x04, 0x0a
        /*010e*/ 	.short	(.L_271 - .L_270)
	.align		4
.L_270:
        /*0110*/ 	.word	index@(.nv.constant0._Z25multi_tensor_apply_kernelI18TensorListMetadataILi1EE13L2NormFunctorIN3c108BFloat16EEJPfS6_biEEvlPViT_T0_DpT1_)
        /*0114*/ 	.short	0x0210
        /*0116*/ 	.short	0x0d58


	//----- nvinfo : EIATTR_SW_WAR
	.align		4
.L_271:
        /*0118*/ 	.byte	0x04, 0x36
        /*011a*/ 	.short	(.L_273 - .L_272)
.L_272:
        /*011c*/ 	.word	0x00000008
.L_273:


//--------------------- .nv.info._Z25multi_tensor_apply_kernelI18TensorListMetadataILi1EE13L2NormFunctorIN3c104HalfEEJPfS6_biEEvlPViT_T0_DpT1_ --------------------------
	.section	.nv.info._Z25multi_tensor_apply_kernelI18TensorListMetadataILi1EE13L2NormFunctorIN3c104HalfEEJPfS6_biEEvlPViT_T0_DpT1_,"",@"SHT_CUDA_INFO"
	.sectionflags	@""
	.align	4


	//----- nvinfo : EIATTR_CUDA_API_VERSION
	.align		4
        /*0000*/ 	.byte	0x04, 0x37
        /*0002*/ 	.short	(.L_275 - .L_274)
.L_274:
        /*0004*/ 	.word	0x00000082


	//----- nvinfo : EIATTR_KPARAM_INFO
	.align		4
.L_275:
        /*0008*/ 	.byte	0x04, 0x17
        /*000a*/ 	.short	(.L_277 - .L_276)
.L_276:
        /*000c*/ 	.word	0x00000000
        /*0010*/ 	.short	0x0007
        /*0012*/ 	.short	0x0d54
        /*0014*/ 	.byte	0x00, 0xf0, 0x11, 0x00


	//----- nvinfo : EIATTR_KPARAM_INFO
	.align		4
.L_277:
        /*0018*/ 	.byte	0x04, 0x17
        /*001a*/ 	.short	(.L_279 - .L_278)
.L_278:
        /*001c*/ 	.word	0x00000000
        /*0020*/ 	.short	0x0006
        /*0022*/ 	.short	0x0d50
        /*0024*/ 	.byte	0x00, 0xf0, 0x05, 0x00


	//----- nvinfo : EIATTR_KPARAM_INFO
	.align		4
.L_279:
        /*0028*/ 	.byte	0x04, 0x17
        /*002a*/ 	.short	(.L_281 - .L_280)
.L_280:
        /*002c*/ 	.word	0x00000000
        /*0030*/ 	.short	0x0005
        /*0032*/ 	.short	0x0d48
        /*0034*/ 	.byte	0x00, 0xf0, 0x21, 0x00


	//----- nvinfo : EIATTR_KPARAM_INFO
	.align		4
.L_281:
        /*0038*/ 	.byte	0x04, 0x17
        /*003a*/ 	.short	(.L_283 - .L_282)
.L_282:
        /*003c*/ 	.word	0x00000000
        /*0040*/ 	.short	0x0004
        /*0042*/ 	.short	0x0d40
        /*0044*/ 	.byte	0x00, 0xf0, 0x21, 0x00


	//----- nvinfo : EIATTR_KPARAM_INFO
	.align		4
.L_283:
        /*0048*/ 	.byte	0x04, 0x17
        /*004a*/ 	.short	(.L_285 - .L_284)
.L_284:
        /*004c*/ 	.word	0x00000000
        /*0050*/ 	.short	0x0003
        /*0052*/ 	.short	0x0d38
        /*0054*/ 	.byte	0x00, 0xf0, 0x05, 0x00


	//----- nvinfo : EIATTR_KPARAM_INFO
	.align		4
.L_285:
        /*0058*/ 	.byte	0x04, 0x17
        /*005a*/ 	.short	(.L_287 - .L_286)
.L_286:
        /*005c*/ 	.word	0x00000000
        /*0060*/ 	.short	0x0002
        /*0062*/ 	.short	0x0010
        /*0064*/ 	.byte	0x00, 0xf0, 0xa1, 0x34


	//----- nvinfo : EIATTR_KPARAM_INFO
	.align		4
.L_287:
        /*0068*/ 	.byte	0x04, 0x17
        /*006a*/ 	.short	(.L_289 - .L_288)
.L_288:
        /*006c*/ 	.word	0x00000000
        /*0070*/ 	.short	0x0001
        /*0072*/ 	.short	0x0008
        /*0074*/ 	.byte	0x00, 0xf0, 0x21, 0x00


	//----- nvinfo : EIATTR_KPARAM_INFO
	.align		4
.L_289:
        /*0078*/ 	.byte	0x04, 0x17
        /*007a*/ 	.short	(.L_291 - .L_290)
.L_290:
        /*007c*/ 	.word	0x00000000
        /*0080*/ 	.short	0x0000
        /*0082*/ 	.short	0x0000
        /*0084*/ 	.byte	0x00, 0xf0, 0x21, 0x00


	//----- nvinfo : EIATTR_SPARSE_MMA_MASK
	.align		4
.L_291:
        /*0088*/ 	.byte	0x03, 0x50
        /*008a*/ 	.short	0x0000


	//----- nvinfo : EIATTR_MAXREG_COUNT
	.align		4
        /*008c*/ 	.byte	0x03, 0x1b
        /*008e*/ 	.short	0x00ff


	//----- nvinfo : EIATTR_NUM_BARRIERS
	.align		4
        /*0090*/ 	.byte	0x02, 0x4c
        /*0092*/ 	.byte	0x01
	.zero		1


	//----- nvinfo : EIATTR_MERCURY_ISA_VERSION
	.align		4
        /*0094*/ 	.byte	0x03, 0x5f
        /*0096*/ 	.short	0x0101


	//----- nvinfo : EIATTR_COOP_GROUP_MASK_REGIDS
	.align		4
        /*0098*/ 	.byte	0x04, 0x29
        /*009a*/ 	.short	(.L_293 - .L_292)


	//   ....[0]....
.L_292:
        /*009c*/ 	.word	0xffffffff


	//   ....[1]....
        /*00a0*/ 	.word	0xffffffff


	//   ....[2]....
        /*00a4*/ 	.word	0xffffffff


	//   ....[3]....
        /*00a8*/ 	.word	0xffffffff


	//   ....[4]....
        /*00ac*/ 	.word	0xffffffff


	//   ....[5]....
        /*00b0*/ 	.word	0x05000009


	//   ....[6]....
        /*00b4*/ 	.word	0x05000009


	//   ....[7]....
        /*00b8*/ 	.word	0x05000009


	//   ....[8]....
        /*00bc*/ 	.word	0x05000009


	//   ....[9]....
        /*00c0*/ 	.word	0x05000009


	//----- nvinfo : EIATTR_COOP_GROUP_INSTR_OFFSETS
	.align		4
.L_293:
        /*00c4*/ 	.byte	0x04, 0x28
        /*00c6*/ 	.short	(.L_295 - .L_294)


	//   ....[0]....
.L_294:
        /*00c8*/ 	.word	0x00000840


	//   ....[1]....
        /*00cc*/ 	.word	0x00000860


	//   ....[2]....
        /*00d0*/ 	.word	0x00000880


	//   ....[3]....
        /*00d4*/ 	.word	0x000008a0


	//   ....[4]....
        /*00d8*/ 	.word	0x000008c0


	//   ....[5]....
        /*00dc*/ 	.word	0x00000ad0


	//   ....[6]....
        /*00e0*/ 	.word	0x00000b40


	//   ....[7]....
        /*00e4*/ 	.word	0x00000bb0


	//   ....[8]....
        /*00e8*/ 	.word	0x00000c20


	//   ....[9]....
        /*00ec*/ 	.word	0x00000c90


	//----- nvinfo : EIATTR_EXIT_INSTR_OFFSETS
	.align		4
.L_295:
        /*00f0*/ 	.byte	0x04, 0x1c
        /*00f2*/ 	.short	(.L_297 - .L_296)


	//   ....[0]....
.L_296:
        /*00f4*/ 	.word	0x00000910


	//   ....[1]....
        /*00f8*/ 	.word	0x000009f0


	//   ....[2]....
        /*00fc*/ 	.word	0x00000a70


	//----- nvinfo : EIATTR_CRS_STACK_SIZE
	.align		4
.L_297:
        /*0100*/ 	.byte	0x04, 0x1e
        /*0102*/ 	.short	(.L_299 - .L_298)
.L_298:
        /*0104*/ 	.word	0x00000000


	//----- nvinfo : EIATTR_CBANK_PARAM_SIZE
	.align		4
.L_299:
        /*0108*/ 	.byte	0x03, 0x19
        /*010a*/ 	.short	0x0d58


	//----- nvinfo : EIATTR_PARAM_CBANK
	.align		4
        /*010c*/ 	.byte	0x04, 0x0a
        /*010e*/ 	.short	(.L_301 - .L_300)
	.align		4
.L_300:
        /*0110*/ 	.word	index@(.nv.constant0._Z25multi_tensor_apply_kernelI18TensorListMetadataILi1EE13L2NormFunctorIN3c104HalfEEJPfS6_biEEvlPViT_T0_DpT1_)
        /*0114*/ 	.short	0x0210
        /*0116*/ 	.short	0x0d58


	//----- nvinfo : EIATTR_SW_WAR
	.align		4
.L_301:
        /*0118*/ 	.byte	0x04, 0x36
        /*011a*/ 	.short	(.L_303 - .L_302)
.L_302:
        /*011c*/ 	.word	0x00000008
.L_303:


//--------------------- .nv.info._Z25multi_tensor_apply_kernelI18TensorListMetadataILi1EE13L2NormFunctorIfEJPfS4_biEEvlPViT_T0_DpT1_ --------------------------
	.section	.nv.info._Z25multi_tensor_apply_kernelI18TensorListMetadataILi1EE13L2NormFunctorIfEJPfS4_biEEvlPViT_T0_DpT1_,"",@"SHT_CUDA_INFO"
	.sectionflags	@""
	.align	4


	//----- nvinfo : EIATTR_CUDA_API_VERSION
	.align		4
        /*0000*/ 	.byte	0x04, 0x37
        /*0002*/ 	.short	(.L_305 - .L_304)
.L_304:
        /*0004*/ 	.word	0x00000082


	//----- nvinfo : EIATTR_KPARAM_INFO
	.align		4
.L_305:
        /*0008*/ 	.byte	0x04, 0x17
        /*000a*/ 	.short	(.L_307 - .L_306)
.L_306:
        /*000c*/ 	.word	0x00000000
        /*0010*/ 	.short	0x0007
        /*0012*/ 	.short	0x0d54
        /*0014*/ 	.byte	0x00, 0xf0, 0x11, 0x00


	//----- nvinfo : EIATTR_KPARAM_INFO
	.align		4
.L_307:
        /*0018*/ 	.byte	0x04, 0x17
        /*001a*/ 	.short	(.L_309 - .L_308)
.L_308:
        /*001c*/ 	.word	0x00000000
        /*0020*/ 	.short	0x0006
        /*0022*/ 	.short	0x0d50
        /*0024*/ 	.byte	0x00, 0xf0, 0x05, 0x00


	//----- nvinfo : EIATTR_KPARAM_INFO
	.align		4
.L_309:
        /*0028*/ 	.byte	0x04, 0x17
        /*002a*/ 	.short	(.L_311 - .L_310)
.L_310:
        /*002c*/ 	.word	0x00000000
        /*0030*/ 	.short	0x0005
        /*0032*/ 	.short	0x0d48
        /*0034*/ 	.byte	0x00, 0xf0, 0x21, 0x00


	//----- nvinfo : EIATTR_KPARAM_INFO
	.align		4
.L_311:
        /*0038*/ 	.byte	0x04, 0x17
        /*003a*/ 	.short	(.L_313 - .L_312)
.L_312:
        /*003c*/ 	.word	0x00000000
        /*0040*/ 	.short	0x0004
        /*0042*/ 	.short	0x0d40
        /*0044*/ 	.byte	0x00, 0xf0, 0x21, 0x00


	//----- nvinfo : EIATTR_KPARAM_INFO
	.align		4
.L_313:
        /*0048*/ 	.byte	0x04, 0x17
        /*004a*/ 	.short	(.L_315 - .L_314)
.L_314:
        /*004c*/ 	.word	0x00000000
        /*0050*/ 	.short	0x0003
        /*0052*/ 	.short	0x0d38
        /*0054*/ 	.byte	0x00, 0xf0, 0x05, 0x00


	//----- nvinfo : EIATTR_KPARAM_INFO
	.align		4
.L_315:
        /*0058*/ 	.byte	0x04, 0x17
        /*005a*/ 	.short	(.L_317 - .L_316)
.L_316:
        /*005c*/ 	.word	0x00000000
        /*0060*/ 	.short	0x0002
        /*0062*/ 	.short	0x0010
        /*0064*/ 	.byte	0x00, 0xf0, 0xa1, 0x34


	//----- nvinfo : EIATTR_KPARAM_INFO
	.align		4
.L_317:
        /*0068*/ 	.byte	0x04, 0x17
        /*006a*/ 	.short	(.L_319 - .L_318)
.L_318:
        /*006c*/ 	.word	0x00000000
        /*0070*/ 	.short	0x0001
        /*0072*/ 	.short	0x0008
        /*0074*/ 	.byte	0x00, 0xf0, 0x21, 0x00


	//----- nvinfo : EIATTR_KPARAM_INFO
	.align		4
.L_319:
        /*0078*/ 	.byte	0x04, 0x17
        /*007a*/ 	.short	(.L_321 - .L_320)
.L_320:
        /*007c*/ 	.word	0x00000000
        /*0080*/ 	.short	0x0000
        /*0082*/ 	.short	0x0000
        /*0084*/ 	.byte	0x00, 0xf0, 0x21, 0x00


	//----- nvinfo : EIATTR_SPARSE_MMA_MASK
	.align		4
.L_321:
        /*0088*/ 	.byte	0x03, 0x50
        /*008a*/ 	.short	0x0000


	//----- nvinfo : EIATTR_MAXREG_COUNT
	.align		4
        /*008c*/ 	.byte	0x03, 0x1b
        /*008e*/ 	.short	0x00ff


	//----- nvinfo : EIATTR_NUM_BARRIERS
	.align		4
        /*0090*/ 	.byte	0x02, 0x4c
        /*0092*/ 	.byte	0x01
	.zero		1


	//----- nvinfo : EIATTR_MERCURY_ISA_VERSION
	.align		4
        /*0094*/ 	.byte	0x03, 0x5f
        /*0096*/ 	.short	0x0101


	//----- nvinfo : EIATTR_COOP_GROUP_MASK_REGIDS
	.align		4
        /*0098*/ 	.byte	0x04, 0x29
        /*009a*/ 	.short	(.L_323 - .L_322)


	//   ....[0]....
.L_322:
        /*009c*/ 	.word	0xffffffff


	//   ....[1]....
        /*00a0*/ 	.word	0xffffffff


	//   ....[2]....
        /*00a4*/ 	.word	0xffffffff


	//   ....[3]....
        /*00a8*/ 	.word	0xffffffff


	//   ....[4]....
        /*00ac*/ 	.word	0xffffffff


	//   ....[5]....
        /*00b0*/ 	.word	0x0500000b


	//   ....[6]....
        /*00b4*/ 	.word	0x0500000b


	//   ....[7]....
        /*00b8*/ 	.word	0x0500000b


	//   ....[8]....
        /*00bc*/ 	.word	0x0500000b


	//   ....[9]....
        /*00c0*/ 	.word	0x0500000b


	//----- nvinfo : EIATTR_COOP_GROUP_INSTR_OFFSETS
	.align		4
.L_323:
        /*00c4*/ 	.byte	0x04, 0x28
        /*00c6*/ 	.short	(.L_325 - .L_324)


	//   ....[0]....
.L_324:
        /*00c8*/ 	.word	0x000007c0


	//   ....[1]....
        /*00cc*/ 	.word	0x000007e0


	//   ....[2]....
        /*00d0*/ 	.word	0x00000800


	//   ....[3]....
        /*00d4*/ 	.word	0x00000820


	//   ....[4]....
        /*00d8*/ 	.word	0x00000840


	//   ....[5]....
        /*00dc*/ 	.word	0x00000a40


	//   ....[6]....
        /*00e0*/ 	.word	0x00000ab0


	//   ....[7]....
        /*00e4*/ 	.word	0x00000b20


	//   ....[8]....
        /*00e8*/ 	.word	0x00000b90


	//   ....[9]....
        /*00ec*/ 	.word	0x00000c00


	//----- nvinfo : EIATTR_EXIT_INSTR_OFFSETS
	.align		4
.L_325:
        /*00f0*/ 	.byte	0x04, 0x1c
        /*00f2*/ 	.short	(.L_327 - .L_326)


	//   ....[0]....
.L_326:
        /*00f4*/ 	.word	0x00000890


	//   ....[1]....
        /*00f8*/ 	.word	0x00000970


	//   ....[2]....
        /*00fc*/ 	.word	0x000009f0


	//----- nvinfo : EIATTR_CRS_STACK_SIZE
	.align		4
.L_327:
        /*0100*/ 	.byte	0x04, 0x1e
        /*0102*/ 	.short	(.L_329 - .L_328)
.L_328:
        /*0104*/ 	.word	0x00000000


	//----- nvinfo : EIATTR_CBANK_PARAM_SIZE
	.align		4
.L_329:
        /*0108*/ 	.byte	0x03, 0x19
        /*010a*/ 	.short	0x0d58


	//----- nvinfo : EIATTR_PARAM_CBANK
	.align		4
        /*010c*/ 	.byte	0x04, 0x0a
        /*010e*/ 	.short	(.L_331 - .L_330)
	.align		4
.L_330:
        /*0110*/ 	.word	index@(.nv.constant0._Z25multi_tensor_apply_kernelI18TensorListMetadataILi1EE13L2NormFunctorIfEJPfS4_biEEvlPViT_T0_DpT1_)
        /*0114*/ 	.short	0x0210
        /*0116*/ 	.short	0x0d58


	//----- nvinfo : EIATTR_SW_WAR
	.align		4
.L_331:
        /*0118*/ 	.byte	0x04, 0x36
        /*011a*/ 	.short	(.L_333 - .L_332)
.L_332:
        /*011c*/ 	.word	0x00000008
.L_333:


//--------------------- .nv.info._Z10cleanup_v2PfS_S_S_biiff --------------------------
	.section	.nv.info._Z10cleanup_v2PfS_S_S_biiff,"",@"SHT_CUDA_INFO"
	.sectionflags	@""
	.align	4


	//----- nvinfo : EIATTR_CUDA_API_VERSION
	.align		4
        /*0000*/ 	.byte	0x04, 0x37
        /*0002*/ 	.short	(.L_335 - .L_334)
.L_334:
        /*0004*/ 	.word	0x00000082


	//----- nvinfo : EIATTR_KPARAM_INFO
	.align		4
.L_335:
        /*0008*/ 	.byte	0x04, 0x17
        /*000a*/ 	.short	(.L_337 - .L_336)
.L_336:
        /*000c*/ 	.word	0x00000000
        /*0010*/ 	.short	0x0008
        /*0012*/ 	.short	0x0030
        /*0014*/ 	.byte	0x00, 0xf0, 0x11, 0x00


	//----- nvinfo : EIATTR_KPARAM_INFO
	.align		4
.L_337:
        /*0018*/ 	.byte	0x04, 0x17
        /*001a*/ 	.short	(.L_339 - .L_338)
.L_338:
        /*001c*/ 	.word	0x00000000
        /*0020*/ 	.short	0x0007
        /*0022*/ 	.short	0x002c
        /*0024*/ 	.byte	0x00, 0xf0, 0x11, 0x00


	//----- nvinfo : EIATTR_KPARAM_INFO
	.align		4
.L_339:
        /*0028*/ 	.byte	0x04, 0x17
        /*002a*/ 	.short	(.L_341 - .L_340)
.L_340:
        /*002c*/ 	.word	0x00000000
        /*0030*/ 	.short	0x0006
        /*0032*/ 	.short	0x0028
        /*0034*/ 	.byte	0x00, 0xf0, 0x11, 0x00


	//----- nvinfo : EIATTR_KPARAM_INFO
	.align		4
.L_341:
        /*0038*/ 	.byte	0x04, 0x17
        /*003a*/ 	.short	(.L_343 - .L_342)
.L_342:
        /*003c*/ 	.word	0x00000000
        /*0040*/ 	.short	0x0005
        /*0042*/ 	.short	0x0024
        /*0044*/ 	.byte	0x00, 0xf0, 0x11, 0x00


	//----- nvinfo : EIATTR_KPARAM_INFO
	.align		4
.L_343:
        /*0048*/ 	.byte	0x04, 0x17
        /*004a*/ 	.short	(.L_345 - .L_344)
.L_344:
        /*004c*/ 	.word	0x00000000
        /*0050*/ 	.short	0x0004
        /*0052*/ 	.short	0x0020
        /*0054*/ 	.byte	0x00, 0xf0, 0x05, 0x00


	//----- nvinfo : EIATTR_KPARAM_INFO
	.align		4
.L_345:
        /*0058*/ 	.byte	0x04, 0x17
        /*005a*/ 	.short	(.L_347 - .L_346)
.L_346:
        /*005c*/ 	.word	0x00000000
        /*0060*/ 	.short	0x0003
        /*0062*/ 	.short	0x0018
        /*0064*/ 	.byte	0x00, 0xf0, 0x21, 0x00


	//----- nvinfo : EIATTR_KPARAM_INFO
	.align		4
.L_347:
        /*0068*/ 	.byte	0x04, 0x17
        /*006a*/ 	.short	(.L_349 - .L_348)
.L_348:
        /*006c*/ 	.word	0x00000000
        /*0070*/ 	.short	0x0002
        /*0072*/ 	.short	0x0010
        /*0074*/ 	.byte	0x00, 0xf0, 0x21, 0x00


	//----- nvinfo : EIATTR_KPARAM_INFO
	.align		4
.L_349:
        /*0078*/ 	.byte	0x04, 0x17
        /*007a*/ 	.short	(.L_351 - .L_350)
.L_350:
        /*007c*/ 	.word	0x00000000
        /*0080*/ 	.short	0x0001
        /*0082*/ 	.short	0x0008
        /*0084*/ 	.byte	0x00, 0xf0, 0x21, 0x00


	//----- nvinfo : EIATTR_KPARAM_INFO
	.align		4
.L_351:
        /*0088*/ 	.byte	0x04, 0x17
        /*008a*/ 	.short	(.L_353 - .L_352)
.L_352:
        /*008c*/ 	.word	0x00000000
        /*0090*/ 	.short	0x0000
        /*0092*/ 	.short	0x0000
        /*0094*/ 	.byte	0x00, 0xf0, 0x21, 0x00


	//----- nvinfo : EIATTR_SPARSE_MMA_MASK
	.align		4
.L_353:
        /*0098*/ 	.byte	0x03, 0x50
        /*009a*/ 	.short	0x0000


	//----- nvinfo : EIATTR_MAXREG_COUNT
	.align		4
        /*009c*/ 	.byte	0x03, 0x1b
        /*009e*/ 	.short	0x00ff


	//----- nvinfo : EIATTR_NUM_BARRIERS
	.align		4
        /*00a0*/ 	.byte	0x02, 0x4c
        /*00a2*/ 	.byte	0x01
	.zero		1


	//----- nvinfo : EIATTR_MERCURY_ISA_VERSION
	.align		4
        /*00a4*/ 	.byte	0x03, 0x5f
        /*00a6*/ 	.short	0x0101


	//----- nvinfo : EIATTR_COOP_GROUP_MASK_REGIDS
	.align		4
        /*00a8*/ 	.byte	0x04, 0x29
        /*00aa*/ 	.short	(.L_355 - .L_354)


	//   ....[0]....
.L_354:
        /*00ac*/ 	.word	0xffffffff


	//   ....[1]....
        /*00b0*/ 	.word	0xffffffff


	//   ....[2]....
        /*00b4*/ 	.word	0xffffffff


	//   ....[3]....
        /*00b8*/ 	.word	0xffffffff


	//   ....[4]....
        /*00bc*/ 	.word	0xffffffff


	//   ....[5]....
        /*00c0*/ 	.word	0xffffffff


	//   ....[6]....
        /*00c4*/ 	.word	0xffffffff


	//   ....[7]....
        /*00c8*/ 	.word	0xffffffff


	//   ....[8]....
        /*00cc*/ 	.word	0xffffffff


	//   ....[9]....
        /*00d0*/ 	.word	0xffffffff


	//   ....[10]....
        /*00d4*/ 	.word	0xffffffff


	//   ....[11]....
        /*00d8*/ 	.word	0xffffffff


	//   ....[12]....
        /*00dc*/ 	.word	0xffffffff


	//   ....[13]....
        /*00e0*/ 	.word	0xffffffff


	//   ....[14]....
        /*00e4*/ 	.word	0xffffffff


	//   ....[15]....
        /*00e8*/ 	.word	0xffffffff


	//   ....[16]....
        /*00ec*/ 	.word	0xffffffff


	//   ....[17]....
        /*00f0*/ 	.word	0xffffffff


	//   ....[18]....
        /*00f4*/ 	.word	0xffffffff


	//   ....[19]....
        /*00f8*/ 	.word	0xffffffff


	//   ....[20]....
        /*00fc*/ 	.word	0x0500000a


	//   ....[21]....
        /*0100*/ 	.word	0x0500000a


	//   ....[22]....
        /*0104*/ 	.word	0x0500000a


	//   ....[23]....
        /*0108*/ 	.word	0x0500000a


	//   ....[24]....
        /*010c*/ 	.word	0x0500000a


	//   ....[25]....
        /*0110*/ 	.word	0x0500000a


	//   ....[26]....
        /*0114*/ 	.word	0x0500000a


	//   ....[27]....
        /*0118*/ 	.word	0x0500000a


	//   ....[28]....
        /*011c*/ 	.word	0x0500000a


	//   ....[29]....
        /*0120*/ 	.word	0x0500000a


	//   ....[30]....
        /*0124*/ 	.word	0x0500000a


	//   ....[31]....
        /*0128*/ 	.word	0x0500000a


	//   ....[32]....
        /*012c*/ 	.word	0x0500000a


	//   ....[33]....
        /*0130*/ 	.word	0x0500000a


	//   ....[34]....
        /*0134*/ 	.word	0x0500000a


	//   ....[35]....
        /*0138*/ 	.word	0x0500000a


	//   ....[36]....
        /*013c*/ 	.word	0x0500000a


	//   ....[37]....
        /*0140*/ 	.word	0x0500000a


	//   ....[38]....
        /*0144*/ 	.word	0x0500000a


	//   ....[39]....
        /*0148*/ 	.word	0x0500000a


	//----- nvinfo : EIATTR_COOP_GROUP_INSTR_OFFSETS
	.align		4
.L_355:
        /*014c*/ 	.byte	0x04, 0x28
        /*014e*/ 	.short	(.L_357 - .L_356)


	//   ....[0]....
.L_356:
        /*0150*/ 	.word	0x00000320


	//   ....[1]....
        /*0154*/ 	.word	0x00000340


	//   ....[2]....
        /*0158*/ 	.word	0x00000360


	//   ....[3]....
        /*015c*/ 	.word	0x00000380


	//   ....[4]....
        /*0160*/ 	.word	0x000003a0


	//   ....[5]....
        /*0164*/ 	.word	0x00000620


	//   ....[6]....
        /*0168*/ 	.word	0x00000640


	//   ....[7]....
        /*016c*/ 	.word	0x00000660


	//   ....[8]....
        /*0170*/ 	.word	0x00000680


	//   ....[9]....
        /*0174*/ 	.word	0x000006a0


	//   ....[10]....
        /*0178*/ 	.word	0x00000b50


	//   ....[11]....
        /*017c*/ 	.word	0x00000b70


	//   ....[12]....
        /*0180*/ 	.word	0x00000b90


	//   ....[13]....
        /*0184*/ 	.word	0x00000bb0


	//   ....[14]....
        /*0188*/ 	.word	0x00000bd0


	//   ....[15]....
        /*018c*/ 	.word	0x00000ff0


	//   ....[16]....
        /*0190*/ 	.word	0x00001010


	//   ....[17]....
        /*0194*/ 	.word	0x00001030


	//   ....[18]....
        /*0198*/ 	.word	0x00001050


	//   ....[19]....
        /*019c*/ 	.word	0x00001070


	//   ....[20]....
        /*01a0*/ 	.word	0x00001180


	//   ....[21]....
        /*01a4*/ 	.word	0x000011f0


	//   ....[22]....
        /*01a8*/ 	.word	0x00001260


	//   ....[23]....
        /*01ac*/ 	.word	0x000012d0


	//   ....[24]....
        /*01b0*/ 	.word	0x00001340


	//   ....[25]....
        /*01b4*/ 	.word	0x000013d0


	//   ....[26]....
        /*01b8*/ 	.word	0x00001440


	//   ....[27]....
        /*01bc*/ 	.word	0x000014b0


	//   ....[28]....
        /*01c0*/ 	.word	0x00001520


	//   ....[29]....
        /*01c4*/ 	.word	0x00001590


	//   ....[30]....
        /*01c8*/ 	.word	0x00001630


	//   ....[31]....
        /*01cc*/ 	.word	0x000016d0


	//   ....[32]....
        /*01d0*/ 	.word	0x00001740


	//   ....[33]....
        /*01d4*/ 	.word	0x000017b0


	//   ....[34]....
        /*01d8*/ 	.word	0x00001820


	//   ....[35]....
        /*01dc*/ 	.word	0x000018b0


	//   ....[36]....
        /*01e0*/ 	.word	0x00001950


	//   ....[37]....
        /*01e4*/ 	.word	0x000019c0


	//   ....[38]....
        /*01e8*/ 	.word	0x00001a30


	//   ....[39]....
        /*01ec*/ 	.word	0x00001aa0


	//----- nvinfo : EIATTR_EXIT_INSTR_OFFSETS
	.align		4
.L_357:
        /*01f0*/ 	.byte	0x04, 0x1c
        /*01f2*/ 	.short	(.L_359 - .L_358)


	//   ....[0]....
.L_358:
        /*01f4*/ 	.word	0x000007a0


	//   ....[1]....
        /*01f8*/ 	.word	0x00000c20


	//   ....[2]....
        /*01fc*/ 	.word	0x00000cb0


	//   ....[3]....
        /*0200*/ 	.word	0x000010b0


	//   ....[4]....
        /*0204*/ 	.word	0x00001120


	//----- nvinfo : EIATTR_CRS_STACK_SIZE
	.align		4
.L_359:
        /*0208*/ 	.byte	0x04, 0x1e
        /*020a*/ 	.short	(.L_361 - .L_360)
.L_360:
        /*020c*/ 	.word	0x00000000


	//----- nvinfo : EIATTR_CBANK_PARAM_SIZE
	.align		4
.L_361:
        /*0210*/ 	.byte	0x03, 0x19
        /*0212*/ 	.short	0x0034


	//----- nvinfo : EIATTR_PARAM_CBANK
	.align		4
        /*0214*/ 	.byte	0x04, 0x0a
        /*0216*/ 	.short	(.L_363 - .L_362)
	.align		4
.L_362:
        /*0218*/ 	.word	index@(.nv.constant0._Z10cleanup_v2PfS_S_S_biiff)
        /*021c*/ 	.short	0x0210
        /*021e*/ 	.short	0x0034


	//----- nvinfo : EIATTR_SW_WAR
	.align		4
.L_363:
        /*0220*/ 	.byte	0x04, 0x36
        /*0222*/ 	.short	(.L_365 - .L_364)
.L_364:
        /*0224*/ 	.word	0x00000008
.L_365:


//--------------------- .nv.info._Z7cleanupPfS_S_S_bi --------------------------
	.section	.nv.info._Z7cleanupPfS_S_S_bi,"",@"SHT_CUDA_INFO"
	.sectionflags	@""
	.align	4


	//----- nvinfo : EIATTR_CUDA_API_VERSION
	.align		4
        /*0000*/ 	.byte	0x04, 0x37
        /*0002*/ 	.short	(.L_367 - .L_366)
.L_366:
        /*0004*/ 	.word	0x00000082


	//----- nvinfo : EIATTR_KPARAM_INFO
	.align		4
.L_367:
        /*0008*/ 	.byte	0x04, 0x17
        /*000a*/ 	.short	(.L_369 - .L_368)
.L_368:
        /*000c*/ 	.word	0x00000000
        /*0010*/ 	.short	0x0005
        /*0012*/ 	.short	0x0024
        /*0014*/ 	.byte	0x00, 0xf0, 0x11, 0x00


	//----- nvinfo : EIATTR_KPARAM_INFO
	.align		4
.L_369:
        /*0018*/ 	.byte	0x04, 0x17
        /*001a*/ 	.short	(.L_371 - .L_370)
.L_370:
        /*001c*/ 	.word	0x00000000
        /*0020*/ 	.short	0x0004
        /*0022*/ 	.short	0x0020
        /*0024*/ 	.byte	0x00, 0xf0, 0x05, 0x00


	//----- nvinfo : EIATTR_KPARAM_INFO
	.align		4
.L_371:
        /*0028*/ 	.byte	0x04, 0x17
        /*002a*/ 	.short	(.L_373 - .L_372)
.L_372:
        /*002c*/ 	.word	0x00000000
        /*0030*/ 	.short	0x0003
        /*0032*/ 	.short	0x0018
        /*0034*/ 	.byte	0x00, 0xf0, 0x21, 0x00


	//----- nvinfo : EIATTR_KPARAM_INFO
	.align		4
.L_373:
        /*0038*/ 	.byte	0x04, 0x17
        /*003a*/ 	.short	(.L_375 - .L_374)
.L_374:
        /*003c*/ 	.word	0x00000000
        /*0040*/ 	.short	0x0002
        /*0042*/ 	.short	0x0010
        /*0044*/ 	.byte	0x00, 0xf0, 0x21, 0x00


	//----- nvinfo : EIATTR_KPARAM_INFO
	.align		4
.L_375:
        /*0048*/ 	.byte	0x04, 0x17
        /*004a*/ 	.short	(.L_377 - .L_376)
.L_376:
        /*004c*/ 	.word	0x00000000
        /*0050*/ 	.short	0x0001
        /*0052*/ 	.short	0x0008
        /*0054*/ 	.byte	0x00, 0xf0, 0x21, 0x00


	//----- nvinfo : EIATTR_KPARAM_INFO
	.align		4
.L_377:
        /*0058*/ 	.byte	0x04, 0x17
        /*005a*/ 	.short	(.L_379 - .L_378)
.L_378:
        /*005c*/ 	.word	0x00000000
        /*0060*/ 	.short	0x0000
        /*0062*/ 	.short	0x0000
        /*0064*/ 	.byte	0x00, 0xf0, 0x21, 0x00


	//----- nvinfo : EIATTR_SPARSE_MMA_MASK
	.align		4
.L_379:
        /*0068*/ 	.byte	0x03, 0x50
        /*006a*/ 	.short	0x0000


	//----- nvinfo : EIATTR_MAXREG_COUNT
	.align		4
        /*006c*/ 	.byte	0x03, 0x1b
        /*006e*/ 	.short	0x00ff


	//----- nvinfo : EIATTR_NUM_BARRIERS
	.align		4
        /*0070*/ 	.byte	0x02, 0x4c
        /*0072*/ 	.byte	0x01
	.zero		1


	//----- nvinfo : EIATTR_MERCURY_ISA_VERSION
	.align		4
        /*0074*/ 	.byte	0x03, 0x5f
        /*0076*/ 	.short	0x0101


	//----- nvinfo : EIATTR_COOP_GROUP_MASK_REGIDS
	.align		4
        /*0078*/ 	.byte	0x04, 0x29
        /*007a*/ 	.short	(.L_381 - .L_380)


	//   ....[0]....
.L_380:
        /*007c*/ 	.word	0xffffffff


	//   ....[1]....
        /*0080*/ 	.word	0xffffffff


	//   ....[2]....
        /*0084*/ 	.word	0xffffffff


	//   ....[3]....
        /*0088*/ 	.word	0xffffffff


	//   ....[4]....
        /*008c*/ 	.word	0xffffffff


	//   ....[5]....
        /*0090*/ 	.word	0xffffffff


	//   ....[6]....
        /*0094*/ 	.word	0xffffffff


	//   ....[7]....
        /*0098*/ 	.word	0xffffffff


	//   ....[8]....
        /*009c*/ 	.word	0xffffffff


	//   ....[9]....
        /*00a0*/ 	.word	0xffffffff


	//   ....[10]....
        /*00a4*/ 	.word	0x05000009


	//   ....[11]....
        /*00a8*/ 	.word	0x05000009


	//   ....[12]....
        /*00ac*/ 	.word	0x05000009


	//   ....[13]....
        /*00b0*/ 	.word	0x05000009


	//   ....[14]....
        /*00b4*/ 	.word	0x05000009


	//   ....[15]....
        /*00b8*/ 	.word	0x05000009


	//   ....[16]....
        /*00bc*/ 	.word	0x05000009


	//   ....[17]....
        /*00c0*/ 	.word	0x05000009


	//   ....[18]....
        /*00c4*/ 	.word	0x05000009


	//   ....[19]....
        /*00c8*/ 	.word	0x05000009


	//----- nvinfo : EIATTR_COOP_GROUP_INSTR_OFFSETS
	.align		4
.L_381:
        /*00cc*/ 	.byte	0x04, 0x28
        /*00ce*/ 	.short	(.L_383 - .L_382)


	//   ....[0]....
.L_382:
        /*00d0*/ 	.word	0x000002b0


	//   ....[1]....
        /*00d4*/ 	.word	0x000002d0


	//   ....[2]....
        /*00d8*/ 	.word	0x000002f0


	//   ....[3]....
        /*00dc*/ 	.word	0x00000310


	//   ....[4]....
        /*00e0*/ 	.word	0x00000330


	//   ....[5]....
        /*00e4*/ 	.word	0x00000740


	//   ....[6]....
        /*00e8*/ 	.word	0x00000760


	//   ....[7]....
        /*00ec*/ 	.word	0x00000780


	//   ....[8]....
        /*00f0*/ 	.word	0x000007a0


	//   ....[9]....
        /*00f4*/ 	.word	0x000007c0


	//   ....[10]....
        /*00f8*/ 	.word	0x000008c0


	//   ....[11]....
        /*00fc*/ 	.word	0x00000930


	//   ....[12]....
        /*0100*/ 	.word	0x000009a0


	//   ....[13]....
        /*0104*/ 	.word	0x00000a10


	//   ....[14]....
        /*0108*/ 	.word	0x00000a80


	//   ....[15]....
        /*010c*/ 	.word	0x00000b10


	//   ....[16]....
        /*0110*/ 	.word	0x00000b80


	//   ....[17]....
        /*0114*/ 	.word	0x00000bf0


	//   ....[18]....
        /*0118*/ 	.word	0x00000c60


	//   ....[19]....
        /*011c*/ 	.word	0x00000cd0


	//----- nvinfo : EIATTR_EXIT_INSTR_OFFSETS
	.align		4
.L_383:
        /*0120*/ 	.byte	0x04, 0x1c
        /*0122*/ 	.short	(.L_385 - .L_384)


	//   ....[0]....
.L_384:
        /*0124*/ 	.word	0x000003e0


	//   ....[1]....
        /*0128*/ 	.word	0x00000810


	//   ....[2]....
        /*012c*/ 	.word	0x00000860


	//----- nvinfo : EIATTR_CRS_STACK_SIZE
	.align		4
.L_385:
        /*0130*/ 	.byte	0x04, 0x1e
        /*0132*/ 	.short	(.L_387 - .L_386)
.L_386:
        /*0134*/ 	.word	0x00000000


	//----- nvinfo : EIATTR_CBANK_PARAM_SIZE
	.align		4
.L_387:
        /*0138*/ 	.byte	0x03, 0x19
        /*013a*/ 	.short	0x0028


	//----- nvinfo : EIATTR_PARAM_CBANK
	.align		4
        /*013c*/ 	.byte	0x04, 0x0a
        /*013e*/ 	.short	(.L_389 - .L_388)
	.align		4
.L_388:
        /*0140*/ 	.word	index@(.nv.constant0._Z7cleanupPfS_S_S_bi)
        /*0144*/ 	.short	0x0210
        /*0146*/ 	.short	0x0028


	//----- nvinfo : EIATTR_SW_WAR
	.align		4
.L_389:
        /*0148*/ 	.byte	0x04, 0x36
        /*014a*/ 	.short	(.L_391 - .L_390)
.L_390:
        /*014c*/ 	.word	0x00000008
.L_391:


//--------------------- .nv.callgraph             --------------------------
	.section	.nv.callgraph,"",@"SHT_CUDA_CALLGRAPH"
	.align	4
	.sectionentsize	8
	.align		4
        /*0000*/ 	.word	0x00000000
	.align		4
        /*0004*/ 	.word	0xffffffff
	.align		4
        /*0008*/ 	.word	0x00000000
	.align		4
        /*000c*/ 	.word	0xfffffffe
	.align		4
        /*0010*/ 	.word	0x00000000
	.align		4
        /*0014*/ 	.word	0xfffffffd
	.align		4
        /*0018*/ 	.word	0x00000000
	.align		4
        /*001c*/ 	.word	0xfffffffc


//--------------------- .nv.constant4             --------------------------
	.section	.nv.constant4,"a",@progbits
	.align	8
	.align		8
.nv.constant4:
        /*0000*/ 	.dword	_ZN60_INTERNAL_14a5a7e7_29_multi_tensor_l2norm_kernel_cu_0ab45fc84cuda3std3__45__cpo5beginE
	.align		8
        /*0008*/ 	.dword	_ZN60_INTERNAL_14a5a7e7_29_multi_tensor_l2norm_kernel_cu_0ab45fc84cuda3std3__45__cpo3endE
	.align		8
        /*0010*/ 	.dword	_ZN60_INTERNAL_14a5a7e7_29_multi_tensor_l2norm_kernel_cu_0ab45fc84cuda3std3__45__cpo6cbeginE
	.align		8
        /*0018*/ 	.dword	_ZN60_INTERNAL_14a5a7e7_29_multi_tensor_l2norm_kernel_cu_0ab45fc84cuda3std3__45__cpo4cendE
	.align		8
        /*0020*/ 	.dword	_ZN60_INTERNAL_14a5a7e7_29_multi_tensor_l2norm_kernel_cu_0ab45fc84cuda3std3__45__cpo6rbeginE
	.align		8
        /*0028*/ 	.dword	_ZN60_INTERNAL_14a5a7e7_29_multi_tensor_l2norm_kernel_cu_0ab45fc84cuda3std3__45__cpo4rendE
	.align		8
        /*0030*/ 	.dword	_ZN60_INTERNAL_14a5a7e7_29_multi_tensor_l2norm_kernel_cu_0ab45fc84cuda3std3__45__cpo7crbeginE
	.align		8
        /*0038*/ 	.dword	_ZN60_INTERNAL_14a5a7e7_29_multi_tensor_l2norm_kernel_cu_0ab45fc84cuda3std3__45__cpo5crendE
	.align		8
        /*0040*/ 	.dword	_ZN60_INTERNAL_14a5a7e7_29_multi_tensor_l2norm_kernel_cu_0ab45fc84cuda3std3__462_GLOBAL__N__14a5a7e7_29_multi_tensor_l2norm_kernel_cu_0ab45fc86ignoreE
	.align		8
        /*0048*/ 	.dword	_ZN60_INTERNAL_14a5a7e7_29_multi_tensor_l2norm_kernel_cu_0ab45fc84cuda3std3__419piecewise_constructE
	.align		8
        /*0050*/ 	.dword	_ZN60_INTERNAL_14a5a7e7_29_multi_tensor_l2norm_kernel_cu_0ab45fc84cuda3std3__48in_placeE
	.align		8
        /*0058*/ 	.dword	_ZN60_INTERNAL_14a5a7e7_29_multi_tensor_l2norm_kernel_cu_0ab45fc84cuda3std3__420unreachable_sentinelE
	.align		8
        /*0060*/ 	.dword	_ZN60_INTERNAL_14a5a7e7_29_multi_tensor_l2norm_kernel_cu_0ab45fc84cuda3std6ranges3__45__cpo4swapE
	.align		8
        /*0068*/ 	.dword	_ZN60_INTERNAL_14a5a7e7_29_multi_tensor_l2norm_kernel_cu_0ab45fc84cuda3std6ranges3__45__cpo9iter_moveE
	.align		8
        /*0070*/ 	.dword	_ZN60_INTERNAL_14a5a7e7_29_multi_tensor_l2norm_kernel_cu_0ab45fc84cuda3std6ranges3__45__cpo5beginE
	.align		8
        /*0078*/ 	.dword	_ZN60_INTERNAL_14a5a7e7_29_multi_tensor_l2norm_kernel_cu_0ab45fc84cuda3std6ranges3__45__cpo3endE
	.align		8
        /*0080*/ 	.dword	_ZN60_INTERNAL_14a5a7e7_29_multi_tensor_l2norm_kernel_cu_0ab45fc84cuda3std6ranges3__45__cpo6cbeginE
	.align		8
        /*0088*/ 	.dword	_ZN60_INTERNAL_14a5a7e7_29_multi_tensor_l2norm_kernel_cu_0ab45fc84cuda3std6ranges3__45__cpo4cendE
	.align		8
        /*0090*/ 	.dword	_ZN60_INTERNAL_14a5a7e7_29_multi_tensor_l2norm_kernel_cu_0ab45fc84cuda3std6ranges3__45__cpo7advanceE
	.align		8
        /*0098*/ 	.dword	_ZN60_INTERNAL_14a5a7e7_29_multi_tensor_l2norm_kernel_cu_0ab45fc84cuda3std6ranges3__45__cpo9iter_swapE
	.align		8
        /*00a0*/ 	.dword	_ZN60_INTERNAL_14a5a7e7_29_multi_tensor_l2norm_kernel_cu_0ab45fc84cuda3std6ranges3__45__cpo4nextE
	.align		8
        /*00a8*/ 	.dword	_ZN60_INTERNAL_14a5a7e7_29_multi_tensor_l2norm_kernel_cu_0ab45fc84cuda3std6ranges3__45__cpo4prevE
	.align		8
        /*00b0*/ 	.dword	_ZN60_INTERNAL_14a5a7e7_29_multi_tensor_l2norm_kernel_cu_0ab45fc84cuda3std6ranges3__45__cpo4dataE
	.align		8
        /*00b8*/ 	.dword	_ZN60_INTERNAL_14a5a7e7_29_multi_tensor_l2norm_kernel_cu_0ab45fc84cuda3std6ranges3__45__cpo5cdataE
	.align		8
        /*00c0*/ 	.dword	_ZN60_INTERNAL_14a5a7e7_29_multi_tensor_l2norm_kernel_cu_0ab45fc84cuda3std6ranges3__45__cpo4sizeE
	.align		8
        /*00c8*/ 	.dword	_ZN60_INTERNAL_14a5a7e7_29_multi_tensor_l2norm_kernel_cu_0ab45fc84cuda3std6ranges3__45__cpo5ssizeE
	.align		8
        /*00d0*/ 	.dword	_ZN60_INTERNAL_14a5a7e7_29_multi_tensor_l2norm_kernel_cu_0ab45fc84cuda3std6ranges3__45__cpo8distanceE
	.align		8
        /*00d8*/ 	.dword	_ZN60_INTERNAL_14a5a7e7_29_multi_tensor_l2norm_kernel_cu_0ab45fc86thrust23THRUST_300001_SM_900_NS6system6detail10sequential3seqE


//--------------------- .text._Z25multi_tensor_apply_kernelI18TensorListMetadataILi1EE14MaxNormFunctorIN3c104HalfEEJPfS6_biEEvlPViT_T0_DpT1_ --------------------------
	.section	.text._Z25multi_tensor_apply_kernelI18TensorListMetadataILi1EE14MaxNormFunctorIN3c104HalfEEJPfS6_biEEvlPViT_T0_DpT1_,"ax",@progbits
	.align	128
        .global         _Z25multi_tensor_apply_kernelI18TensorListMetadataILi1EE14MaxNormFunctorIN3c104HalfEEJPfS6_biEEvlPViT_T0_DpT1_
        .type           _Z25multi_tensor_apply_kernelI18TensorListMetadataILi1EE14MaxNormFunctorIN3c104HalfEEJPfS6_biEEvlPViT_T0_DpT1_,@function
        .size           _Z25multi_tensor_apply_kernelI18TensorListMetadataILi1EE14MaxNormFunctorIN3c104HalfEEJPfS6_biEEvlPViT_T0_DpT1_,(.L_x_218 - _Z25multi_tensor_apply_kernelI18TensorListMetadataILi1EE14MaxNormFunctorIN3c104HalfEEJPfS6_biEEvlPViT_T0_DpT1_)
        .other          _Z25multi_tensor_apply_kernelI18TensorListMetadataILi1EE14MaxNormFunctorIN3c104HalfEEJPfS6_biEEvlPViT_T0_DpT1_,@"STO_CUDA_ENTRY STV_DEFAULT"
_Z25multi_tensor_apply_kernelI18TensorListMetadataILi1EE14MaxNormFunctorIN3c104HalfEEJPfS6_biEEvlPViT_T0_DpT1_:
.text._Z25multi_tensor_apply_kernelI18TensorListMetadataILi1EE14MaxNormFunctorIN3c104HalfEEJPfS6_biEEvlPViT_T0_DpT1_:
[----:B------:R-:W-:Y:S01]  /*0000*/  LDC R1, c[0x0][0x28] ;  /* 0x00000a00ff017b82 */ /* 0x000fe20000000800 */
[----:B------:R-:W0:Y:S01]  /*0010*/  S2R R0, SR_CTAID.X ;  /* 0x0000000000007919 */ /* 0x000e220000002500 */
[----:B------:R-:W-:-:S06]  /*0020*/  IMAD.MOV.U32 R7, RZ, RZ, 0x10 ;  /* 0x00000010ff077424 */ /* 0x000fcc00078e00ff */
[----:B------:R-:W1:Y:S01]  /*0030*/  LDC R6, c[0x0][0x210] ;  /* 0x00008400ff067b82 */ /* 0x000e620000000800 */
[----:B------:R-:W-:-:S07]  /*0040*/  ULDC.64 UR6, c[0x0][0x208] ;  /* 0x0000820000067ab9 */ /* 0x000fce0000000a00 */
[----:B0-----:R-:W0:Y:S01]  /*0050*/  LDC.U8 R4, c[0x0][R0+0x900] ;  /* 0x0002400000047b82 */ /* 0x001e220000000000 */
[----:B------:R-:W-:-:S07]  /*0060*/  IMAD R5, R0, 0x4, R7 ;  /* 0x0000000400057824 */ /* 0x000fce00078e0207 */
[----:B------:R-:W1:Y:S01]  /*0070*/  LDC R5, c[0x0][R5+0xa30] ;  /* 0x00028c0005057b82 */ /* 0x000e620000000800 */
[----:B0-----:R-:W-:-:S07]  /*0080*/  IMAD R7, R4, 0x8, R7 ;  /* 0x0000000804077824 */ /* 0x001fce00078e0207 */
[----:B------:R-:W0:Y:S01]  /*0090*/  LDC.64 R2, c[0x0][R7+0x210] ;  /* 0x0000840007027b82 */ /* 0x000e220000000a00 */
[----:B-1----:R-:W-:-:S07]  /*00a0*/  IMAD R9, R5, R6, RZ ;  /* 0x0000000605097224 */ /* 0x002fce00078e02ff */
[----:B------:R-:W1:Y:S01]  /*00b0*/  LDC R12, c[0x0][R7+0x580] ;  /* 0x00016000070c7b82 */ /* 0x000e620000000800 */
[C-C-:B0-----:R-:W-:Y:S02]  /*00c0*/  IMAD.U32 R8, R9.reuse, 0x2, R2.reuse ;  /* 0x0000000209087824 */ /* 0x141fe400078e0002 */
[----:B------:R-:W-:-:S03]  /*00d0*/  IMAD.WIDE R2, R9, 0x2, R2 ;  /* 0x0000000209027825 */ /* 0x000fc600078e0202 */
[----:B------:R-:W-:Y:S01]  /*00e0*/  LOP3.LUT P1, RZ, R8, 0x7, RZ, 0xc0, !PT ;  /* 0x0000000708ff7812 */ /* 0x000fe2000782c0ff */
[----:B-1----:R-:W-:-:S05]  /*00f0*/  IMAD.IADD R12, R12, 0x1, -R9 ;  /* 0x000000010c0c7824 */ /* 0x002fca00078e0a09 */
[----:B------:R-:W-:-:S04]  /*0100*/  LOP3.LUT P0, RZ, R12, 0x3, R6, 0xc8, !PT ;  /* 0x000000030cff7812 */ /* 0x000fc8000780c806 */
[----:B------:R-:W-:-:S13]  /*0110*/  PLOP3.LUT P0, PT, P0, P1, PT, 0xa8, 0x0 ;  /* 0x000000000000781c */ /* 0x000fda0000703570 */
[----:B------:R-:W-:Y:S05]  /*0120*/  @P0 BRA `(.L_x_0) ;  /* 0x00000000007c0947 */ /* 0x000fea0003800000 */
[----:B------:R-:W0:Y:S01]  /*0130*/  S2R R8, SR_TID.X ;  /* 0x0000000000087919 */ /* 0x000e220000002100 */
[----:B------:R-:W-:Y:S01]  /*0140*/  BSSY B0, `(.L_x_1) ;  /* 0x000001c000007945 */ /* 0x000fe20003800000 */
[----:B------:R-:W-:Y:S01]  /*0150*/  IMAD.MOV.U32 R13, RZ, RZ, RZ ;  /* 0x000000ffff0d7224 */ /* 0x000fe200078e00ff */
[----:B------:R-:W-:Y:S01]  /*0160*/  CS2R R14, SRZ ;  /* 0x00000000000e7805 */ /* 0x000fe2000001ff00 */
[----:B------:R-:W-:Y:S02]  /*0170*/  IMAD.MOV.U32 R16, RZ, RZ, RZ ;  /* 0x000000ffff107224 */ /* 0x000fe400078e00ff */
[----:B0-----:R-:W-:-:S05]  /*0180*/  IMAD.SHL.U32 R7, R8, 0x4, RZ ;  /* 0x0000000408077824 */ /* 0x001fca00078e00ff */
[----:B------:R-:W-:-:S04]  /*0190*/  ISETP.GE.AND P0, PT, R7, R6, PT ;  /* 0x000000060700720c */ /* 0x000fc80003f06270 */
[----:B------:R-:W-:-:S13]  /*01a0*/  ISETP.GE.OR P0, PT, R7, R12, P0 ;  /* 0x0000000c0700720c */ /* 0x000fda0000706670 */
[----:B------:R-:W-:Y:S05]  /*01b0*/  @P0 BRA `(.L_x_2) ;  /* 0x0000000000500947 */ /* 0x000fea0003800000 */
[----:B------:R-:W0:Y:S01]  /*01c0*/  LDC R20, c[0x0][RZ] ;  /* 0x00000000ff147b82 */ /* 0x000e220000000800 */
[----:B------:R-:W-:Y:S02]  /*01d0*/  IMAD.MOV.U32 R7, RZ, RZ, R8 ;  /* 0x000000ffff077224 */ /* 0x000fe400078e0008 */
[----:B------:R-:W-:-:S07]  /*01e0*/  IMAD.MOV.U32 R13, RZ, RZ, RZ ;  /* 0x000000ffff0d7224 */ /* 0x000fce00078e00ff */
.L_x_3:
[----:B------:R-:W-:-:S06]  /*01f0*/  IMAD.WIDE R8, R7, 0x8, R2 ;  /* 0x0000000807087825 */ /* 0x000fcc00078e0202 */
[----:B------:R-:W2:Y:S01]  /*0200*/  LDG.E.64 R8, desc[UR6][R8.64] ;  /* 0x0000000608087981 */ /* 0x000ea2000c1e1b00 */
[----:B0-----:R-:W-:-:S04]  /*0210*/  IMAD.IADD R7, R20, 0x1, R7 ;  /* 0x0000000114077824 */ /* 0x001fc800078e0207 */
[----:B------:R-:W-:-:S05]  /*0220*/  IMAD.SHL.U32 R11, R7, 0x4, RZ ;  /* 0x00000004070b7824 */ /* 0x000fca00078e00ff */
[C---:B------:R-:W-:Y:S02]  /*0230*/  ISETP.GE.AND P0, PT, R11.reuse, R6, PT ;  /* 0x000000060b00720c */ /* 0x040fe40003f06270 */
[----:B------:R-:W-:Y:S02]  /*0240*/  ISETP.LT.AND P1, PT, R11, R12, PT ;  /* 0x0000000c0b00720c */ /* 0x000fe40003f21270 */
[--C-:B--2---:R-:W-:Y:S01]  /*0250*/  SHF.R.U64 R10, R8, 0x10, R9.reuse ;  /* 0x00000010080a7819 */ /* 0x104fe20000001209 */
[----:B------:R-:W-:Y:S01]  /*0260*/  HADD2.F32 R11, -RZ, R8.H0_H0 ;  /* 0x20000008ff0b7230 */ /* 0x000fe20000004100 */
[----:B------:R-:W-:Y:S01]  /*0270*/  SHF.R.U32.HI R18, RZ, 0x10, R9 ;  /* 0x00000010ff127819 */ /* 0x000fe20000011609 */
[----:B------:R-:W-:Y:S02]  /*0280*/  HADD2.F32 R17, -RZ, R9.H0_H0 ;  /* 0x20000009ff117230 */ /* 0x000fe40000004100 */
[----:B------:R-:W-:Y:S01]  /*0290*/  HADD2.F32 R10, -RZ, R10.H0_H0 ;  /* 0x2000000aff0a7230 */ /* 0x000fe20000004100 */
[----:B------:R-:W-:Y:S01]  /*02a0*/  FMNMX.FTZ R16, |R11|, |R16|, !PT ;  /* 0x400000100b107209 */ /* 0x000fe20007810200 */
[----:B------:R-:W-:Y:S01]  /*02b0*/  HADD2.F32 R18, -RZ, R18.H0_H0 ;  /* 0x20000012ff127230 */ /* 0x000fe20000004100 */
[----:B------:R-:W-:-:S02]  /*02c0*/  FMNMX.FTZ R14, |R17|, |R14|, !PT ;  /* 0x4000000e110e7209 */ /* 0x000fc40007810200 */
[----:B------:R-:W-:Y:S02]  /*02d0*/  FMNMX.FTZ R15, |R10|, |R15|, !PT ;  /* 0x4000000f0a0f7209 */ /* 0x000fe40007810200 */
[----:B------:R-:W-:Y:S01]  /*02e0*/  FMNMX.FTZ R13, |R18|, |R13|, !PT ;  /* 0x4000000d120d7209 */ /* 0x000fe20007810200 */
[----:B------:R-:W-:Y:S06]  /*02f0*/  @!P0 BRA P1, `(.L_x_3) ;  /* 0xfffffffc00bc8947 */ /* 0x000fec000083ffff */
.L_x_2:
[----:B------:R-:W-:Y:S05]  /*0300*/  BSYNC B0 ;  /* 0x0000000000007941 */ /* 0x000fea0003800000 */
.L_x_1:
[----:B------:R-:W-:Y:S05]  /*0310*/  BRA `(.L_x_4) ;  /* 0x0000000000b47947 */ /* 0x000fea0003800000 */
.L_x_0:
[----:B------:R-:W-:-:S04]  /*0320*/  ISETP.GT.AND P0, PT, R6, RZ, PT ;  /* 0x000000ff0600720c */ /* 0x000fc80003f04270 */
[----:B------:R-:W-:-:S13]  /*0330*/  ISETP.GT.AND P0, PT, R12, RZ, P0 ;  /* 0x000000ff0c00720c */ /* 0x000fda0000704270 */
[----:B------:R-:W-:Y:S01]  /*0340*/  @!P0 IMAD.MOV.U32 R13, RZ, RZ, RZ ;  /* 0x000000ffff0d8224 */ /* 0x000fe200078e00ff */
[----:B------:R-:W-:Y:S01]  /*0350*/  @!P0 CS2R R14, SRZ ;  /* 0x00000000000e8805 */ /* 0x000fe2000001ff00 */
[----:B------:R-:W-:Y:S01]  /*0360*/  @!P0 IMAD.MOV.U32 R16, RZ, RZ, RZ ;  /* 0x000000ffff108224 */ /* 0x000fe200078e00ff */
[----:B------:R-:W-:Y:S06]  /*0370*/  @!P0 BRA `(.L_x_4) ;  /* 0x00000000009c8947 */ /* 0x000fec0003800000 */
[----:B------:R-:W0:Y:S01]  /*0380*/  S2R R24, SR_TID.X ;  /* 0x0000000000187919 */ /* 0x000e220000002100 */
[----:B------:R-:W1:Y:S01]  /*0390*/  LDC R17, c[0x0][0x210] ;  /* 0x00008400ff117b82 */ /* 0x000e620000000800 */
[----:B------:R-:W-:Y:S01]  /*03a0*/  IMAD.MOV.U32 R13, RZ, RZ, RZ ;  /* 0x000000ffff0d7224 */ /* 0x000fe200078e00ff */
[----:B------:R-:W-:Y:S01]  /*03b0*/  CS2R R14, SRZ ;  /* 0x00000000000e7805 */ /* 0x000fe2000001ff00 */
[----:B------:R-:W-:Y:S01]  /*03c0*/  IMAD.MOV.U32 R16, RZ, RZ, RZ ;  /* 0x000000ffff107224 */ /* 0x000fe200078e00ff */
[----:B------:R-:W-:Y:S01]  /*03d0*/  ULDC UR5, c[0x0][0x0] ;  /* 0x0000000000057ab9 */ /* 0x000fe20000000800 */
[----:B------:R-:W-:-:S05]  /*03e0*/  UMOV UR4, URZ ;  /* 0x0000003f00047c82 */ /* 0x000fca0008000000 */
.L_x_5:
[----:B0-----:R-:W-:-:S04]  /*03f0*/  VIADD R19, R24, UR4 ;  /* 0x0000000418137c36 */ /* 0x001fc80008000000 */
[C---:B------:R-:W-:Y:S01]  /*0400*/  VIADD R11, R19.reuse, UR5 ;  /* 0x00000005130b7c36 */ /* 0x040fe20008000000 */
[----:B-1----:R-:W-:-:S03]  /*0410*/  ISETP.GE.AND P1, PT, R19, R17, PT ;  /* 0x000000111300720c */ /* 0x002fc60003f26270 */
[C---:B------:R-:W-:Y:S01]  /*0420*/  VIADD R7, R11.reuse, UR5 ;  /* 0x000000050b077c36 */ /* 0x040fe20008000000 */
[-C--:B------:R-:W-:Y:S02]  /*0430*/  ISETP.GE.AND P2, PT, R11, R17.reuse, PT ;  /* 0x000000110b00720c */ /* 0x080fe40003f46270 */
[-C--:B------:R-:W-:Y:S01]  /*0440*/  ISETP.GE.OR P1, PT, R19, R12.reuse, P1 ;  /* 0x0000000c1300720c */ /* 0x080fe20000f26670 */
[C---:B------:R-:W-:Y:S01]  /*0450*/  VIADD R9, R7.reuse, UR5 ;  /* 0x0000000507097c36 */ /* 0x040fe20008000000 */
[-C--:B------:R-:W-:Y:S02]  /*0460*/  ISETP.GE.AND P3, PT, R7, R17.reuse, PT ;  /* 0x000000110700720c */ /* 0x080fe40003f66270 */
[-C--:B------:R-:W-:Y:S02]  /*0470*/  ISETP.GE.OR P2, PT, R11, R12.reuse, P2 ;  /* 0x0000000c0b00720c */ /* 0x080fe40001746670 */
[----:B------:R-:W-:Y:S02]  /*0480*/  ISETP.GE.AND P0, PT, R9, R17, PT ;  /* 0x000000110900720c */ /* 0x000fe40003f06270 */
[----:B------:R-:W-:-:S02]  /*0490*/  ISETP.GE.OR P3, PT, R7, R12, P3 ;  /* 0x0000000c0700720c */ /* 0x000fc40001f66670 */
[----:B------:R-:W-:-:S03]  /*04a0*/  ISETP.GE.OR P0, PT, R9, R12, P0 ;  /* 0x0000000c0900720c */ /* 0x000fc60000706670 */
[----:B------:R-:W-:-:S04]  /*04b0*/  @!P1 IMAD.WIDE R18, R19, 0x2, R2 ;  /* 0x0000000213129825 */ /* 0x000fc800078e0202 */
[--C-:B------:R-:W-:Y:S02]  /*04c0*/  @!P2 IMAD.WIDE R10, R11, 0x2, R2.reuse ;  /* 0x000000020b0aa825 */ /* 0x100fe400078e0202 */
[----:B------:R-:W2:Y:S02]  /*04d0*/  @!P1 LDG.E.U16 R18, desc[UR6][R18.64] ;  /* 0x0000000612129981 */ /* 0x000ea4000c1e1500 */
[--C-:B------:R-:W-:Y:S02]  /*04e0*/  @!P3 IMAD.WIDE R6, R7, 0x2, R2.reuse ;  /* 0x000000020706b825 */ /* 0x100fe400078e0202 */
[----:B------:R-:W3:Y:S02]  /*04f0*/  @!P2 LDG.E.U16 R10, desc[UR6][R10.64] ;  /* 0x000000060a0aa981 */ /* 0x000ee4000c1e1500 */
[----:B------:R-:W-:Y:S02]  /*0500*/  @!P0 IMAD.WIDE R8, R9, 0x2, R2 ;  /* 0x0000000209088825 */ /* 0x000fe400078e0202 */
[----:B------:R-:W4:Y:S04]  /*0510*/  @!P3 LDG.E.U16 R6, desc[UR6][R6.64] ;  /* 0x000000060606b981 */ /* 0x000f28000c1e1500 */
[----:B------:R-:W5:Y:S01]  /*0520*/  @!P0 LDG.E.U16 R8, desc[UR6][R8.64] ;  /* 0x0000000608088981 */ /* 0x000f62000c1e1500 */
[----:B------:R-:W-:-:S06]  /*0530*/  ULEA UR4, UR5, UR4, 0x2 ;  /* 0x0000000405047291 */ /* 0x000fcc000f8e103f */
[----:B------:R-:W-:Y:S02]  /*0540*/  ISETP.LE.AND P4, PT, R17, UR4, PT ;  /* 0x0000000411007c0c */ /* 0x000fe4000bf83270 */
[----:B------:R-:W-:Y:S01]  /*0550*/  ISETP.GT.AND P5, PT, R12, UR4, PT ;  /* 0x000000040c007c0c */ /* 0x000fe2000bfa4270 */
[----:B--2---:R-:W-:Y:S02]  /*0560*/  @!P1 HADD2.F32 R21, -RZ, R18.H0_H0 ;  /* 0x20000012ff159230 */ /* 0x004fe40000004100 */
[----:B---3--:R-:W-:Y:S02]  /*0570*/  @!P2 HADD2.F32 R20, -RZ, R10.H0_H0 ;  /* 0x2000000aff14a230 */ /* 0x008fe40000004100 */
[----:B----4-:R-:W-:Y:S02]  /*0580*/  @!P3 HADD2.F32 R23, -RZ, R6.H0_H0 ;  /* 0x20000006ff17b230 */ /* 0x010fe40000004100 */
[----:B-----5:R-:W-:Y:S01]  /*0590*/  @!P0 HADD2.F32 R22, -RZ, R8.H0_H0 ;  /* 0x20000008ff168230 */ /* 0x020fe20000004100 */
[----:B------:R-:W-:-:S02]  /*05a0*/  @!P1 FMNMX.FTZ R16, |R16|, |R21|, !PT ;  /* 0x4000001510109209 */ /* 0x000fc40007810200 */
[----:B------:R-:W-:Y:S02]  /*05b0*/  @!P2 FMNMX.FTZ R15, |R15|, |R20|, !PT ;  /* 0x400000140f0fa209 */ /* 0x000fe40007810200 */
[----:B------:R-:W-:Y:S02]  /*05c0*/  @!P3 FMNMX.FTZ R14, |R14|, |R23|, !PT ;  /* 0x400000170e0eb209 */ /* 0x000fe40007810200 */
[----:B------:R-:W-:Y:S01]  /*05d0*/  @!P0 FMNMX.FTZ R13, |R13|, |R22|, !PT ;  /* 0x400000160d0d8209 */ /* 0x000fe20007810200 */
[----:B------:R-:W-:Y:S06]  /*05e0*/  @!P4 BRA P5, `(.L_x_5) ;  /* 0xfffffffc0080c947 */ /* 0x000fec000283ffff */
.L_x_4:
[----:B------:R-:W-:Y:S01]  /*05f0*/  ULDC UR8, c[0x0][0x0] ;  /* 0x0000000000087ab9 */ /* 0x000fe20000000800 */
[----:B------:R-:W0:Y:S01]  /*0600*/  S2R R3, SR_TID.Y ;  /* 0x0000000000037919 */ /* 0x000e220000002200 */
[----:B------:R-:W1:Y:S01]  /*0610*/  LDC R7, c[0x0][0x4] ;  /* 0x00000100ff077b82 */ /* 0x000e620000000800 */
[----:B------:R-:W-:Y:S01]  /*0620*/  FMNMX.FTZ R16, RZ, |R16|, !PT ;  /* 0x40000010ff107209 */ /* 0x000fe20007810000 */
[----:B------:R-:W-:Y:S01]  /*0630*/  UMOV UR4, 0x400 ;  /* 0x0000040000047882 */ /* 0x000fe20000000000 */
[----:B------:R-:W0:Y:S02]  /*0640*/  S2R R2, SR_TID.X ;  /* 0x0000000000027919 */ /* 0x000e240000002100 */
[----:B------:R-:W-:-:S03]  /*0650*/  FMNMX.FTZ R15, |R16|, |R15|, !PT ;  /* 0x4000000f100f7209 */ /* 0x000fc60007810200 */
[----:B------:R-:W2:Y:S01]  /*0660*/  S2UR UR5, SR_CgaCtaId ;  /* 0x00000000000579c3 */ /* 0x000ea20000008800 */
[----:B------:R-:W-:-:S04]  /*0670*/  FMNMX.FTZ R14, |R15|, |R14|, !PT ;  /* 0x4000000e0f0e7209 */ /* 0x000fc80007810200 */
[----:B------:R-:W-:Y:S01]  /*0680*/  FMNMX.FTZ R13, |R14|, |R13|, !PT ;  /* 0x4000000d0e0d7209 */ /* 0x000fe20007810200 */
[----:B-1----:R-:W-:-:S05]  /*0690*/  IMAD R7, R7, UR8, RZ ;  /* 0x0000000807077c24 */ /* 0x002fca000f8e02ff */
[C---:B------:R-:W-:Y:S02]  /*06a0*/  ISETP.GE.AND P2, PT, R7.reuse, 0x40, PT ;  /* 0x000000400700780c */ /* 0x040fe40003f46270 */
[----:B------:R-:W-:Y:S01]  /*06b0*/  ISETP.GE.AND P0, PT, R7, 0x80, PT ;  /* 0x000000800700780c */ /* 0x000fe20003f06270 */
[----:B--2---:R-:W-:Y:S01]  /*06c0*/  ULEA UR4, UR5, UR4, 0x18 ;  /* 0x0000000405047291 */ /* 0x004fe2000f8ec03f */
[----:B0-----:R-:W-:-:S05]  /*06d0*/  IMAD R3, R3, UR8, R2 ;  /* 0x0000000803037c24 */ /* 0x001fca000f8e0202 */
[C---:B------:R-:W-:Y:S02]  /*06e0*/  LEA R6, R3.reuse, UR4, 0x2 ;  /* 0x0000000403067c11 */ /* 0x040fe4000f8e10ff */
[----:B------:R-:W-:-:S03]  /*06f0*/  ISETP.GT.AND P1, PT, R3, 0x1f, PT ;  /* 0x0000001f0300780c */ /* 0x000fc60003f24270 */
[----:B------:R0:W-:Y:S01]  /*0700*/  @P2 STS [R6], R13 ;  /* 0x0000000d06002388 */ /* 0x0001e20000000800 */
[----:B------:R-:W-:Y:S06]  /*0710*/  @P2 BAR.SYNC.DEFER_BLOCKING 0x0 ;  /* 0x0000000000002b1d */ /* 0x000fec0000010000 */
[----:B------:R-:W-:Y:S05]  /*0720*/  @!P0 BRA `(.L_x_6) ;  /* 0x00000000002c8947 */ /* 0x000fea0003800000 */
.L_x_7:
[----:B------:R-:W-:-:S04]  /*0730*/  SHF.R.S32.HI R10, RZ, 0x1, R7 ;  /* 0x00000001ff0a7819 */ /* 0x000fc80000011407 */
[----:B------:R-:W-:-:S13]  /*0740*/  ISETP.GE.AND P0, PT, R3, R10, PT ;  /* 0x0000000a0300720c */ /* 0x000fda0003f06270 */
[----:B------:R-:W-:Y:S01]  /*0750*/  @!P0 IMAD R9, R10, 0x4, R6 ;  /* 0x000000040a098824 */ /* 0x000fe200078e0206 */
[----:B------:R-:W-:Y:S05]  /*0760*/  @!P0 LDS R8, [R6] ;  /* 0x0000000006088984 */ /* 0x000fea0000000800 */
[----:B------:R-:W1:Y:S02]  /*0770*/  @!P0 LDS R9, [R9] ;  /* 0x0000000009098984 */ /* 0x000e640000000800 */
[----:B-1----:R-:W-:-:S05]  /*0780*/  @!P0 FMNMX.FTZ R11, |R8|, |R9|, !PT ;  /* 0x40000009080b8209 */ /* 0x002fca0007810200 */
[----:B------:R1:W-:Y:S01]  /*0790*/  @!P0 STS [R6], R11 ;  /* 0x0000000b06008388 */ /* 0x0003e20000000800 */
[----:B------:R-:W-:Y:S01]  /*07a0*/  BAR.SYNC.DEFER_BLOCKING 0x0 ;  /* 0x0000000000007b1d */ /* 0x000fe20000010000 */
[----:B------:R-:W-:Y:S01]  /*07b0*/  ISETP.GT.AND P0, PT, R7, 0xff, PT ;  /* 0x000000ff0700780c */ /* 0x000fe20003f04270 */
[----:B------:R-:W-:-:S12]  /*07c0*/  IMAD.MOV.U32 R7, RZ, RZ, R10 ;  /* 0x000000ffff077224 */ /* 0x000fd800078e000a */
[----:B-1----:R-:W-:Y:S05]  /*07d0*/  @P0 BRA `(.L_x_7) ;  /* 0xfffffffc00d40947 */ /* 0x002fea000383ffff */
.L_x_6:
[----:B------:R-:W-:Y:S04]  /*07e0*/  BSSY B0, `(.L_x_8) ;  /* 0x0000011000007945 */ /* 0x000fe80003800000 */
[----:B------:R-:W-:Y:S05]  /*07f0*/  @P1 BRA `(.L_x_9) ;  /* 0x00000000003c1947 */ /* 0x000fea0003800000 */
[----:B------:R-:W-:Y:S01]  /*0800*/  @P2 LDS R3, [R6] ;  /* 0x0000000006032984 */ /* 0x000fe20000000800 */
[----:B------:R-:W-:-:S03]  /*0810*/  UMOV UR4, 0xffffffff ;  /* 0xffffffff00047882 */ /* 0x000fc60000000000 */
[----:B------:R-:W0:Y:S02]  /*0820*/  @P2 LDS R8, [R6+0x80] ;  /* 0x0000800006082984 */ /* 0x000e240000000800 */
[----:B0-----:R-:W-:Y:S01]  /*0830*/  @P2 FMNMX.FTZ R13, |R3|, |R8|, !PT ;  /* 0x40000008030d2209 */ /* 0x001fe20007810200 */
[----:B------:R-:W-:Y:S06]  /*0840*/  BRA.DIV UR4, `(.L_x_10) ;  /* 0x00000002048c7947 */ /* 0x000fec000b800000 */
[----:B------:R-:W0:Y:S02]  /*0850*/  SHFL.DOWN PT, R6, R13, 0x10, 0x1f ;  /* 0x0a001f000d067f89 */ /* 0x000e2400000e0000 */
[----:B0-----:R-:W-:-:S05]  /*0860*/  FMNMX.FTZ R6, |R6|, |R13|, !PT ;  /* 0x4000000d06067209 */ /* 0x001fca0007810200 */
[----:B------:R-:W0:Y:S02]  /*0870*/  SHFL.DOWN PT, R3, R6, 0x8, 0x1f ;  /* 0x09001f0006037f89 */ /* 0x000e2400000e0000 */
[----:B0-----:R-:W-:-:S05]  /*0880*/  FMNMX.FTZ R3, |R6|, |R3|, !PT ;  /* 0x4000000306037209 */ /* 0x001fca0007810200 */
[----:B------:R-:W0:Y:S02]  /*0890*/  SHFL.DOWN PT, R8, R3, 0x4, 0x1f ;  /* 0x08801f0003087f89 */ /* 0x000e2400000e0000 */
[----:B0-----:R-:W-:-:S05]  /*08a0*/  FMNMX.FTZ R8, |R3|, |R8|, !PT ;  /* 0x4000000803087209 */ /* 0x001fca0007810200 */
[----:B------:R-:W0:Y:S02]  /*08b0*/  SHFL.DOWN PT, R7, R8, 0x2, 0x1f ;  /* 0x08401f0008077f89 */ /* 0x000e2400000e0000 */
[----:B0-----:R-:W-:-:S05]  /*08c0*/  FMNMX.FTZ R7, |R8|, |R7|, !PT ;  /* 0x4000000708077209 */ /* 0x001fca0007810200 */
[----:B------:R0:W1:Y:S02]  /*08d0*/  SHFL.DOWN PT, R10, R7, 0x1, 0x1f ;  /* 0x08201f00070a7f89 */ /* 0x00006400000e0000 */
.L_x_16:
[----:B-1----:R-:W-:-:S07]  /*08e0*/  FMNMX.FTZ R13, |R7|, |R10|, !PT ;  /* 0x4000000a070d7209 */ /* 0x002fce0007810200 */
.L_x_9:
[----:B------:R-:W-:Y:S05]  /*08f0*/  BSYNC B0 ;  /* 0x0000000000007941 */ /* 0x000fea0003800000 */
.L_x_8:
[----:B------:R-:W-:-:S13]  /*0900*/  ISETP.NE.AND P0, PT, R2, RZ, PT ;  /* 0x000000ff0200720c */ /* 0x000fda0003f05270 */
[----:B------:R-:W-:Y:S05]  /*0910*/  @P0 EXIT ;  /* 0x000000000000094d */ /* 0x000fea0003800000 */
[----:B------:R-:W-:Y:S01]  /*0920*/  FSETP.GEU.FTZ.AND P0, PT, |R13|, +INF , PT ;  /* 0x7f8000000d00780b */ /* 0x000fe20003f1e200 */
[----:B0-----:R-:W0:Y:S01]  /*0930*/  LDC.64 R6, c[0x0][0xf50] ;  /* 0x0003d400ff067b82 */ /* 0x001e220000000a00 */
[----:B------:R-:W-:-:S11]  /*0940*/  ULDC.U8 UR4, c[0x0][0xf60] ;  /* 0x0003d80000047ab9 */ /* 0x000fd60000000000 */
[----:B------:R-:W1:Y:S01]  /*0950*/  @P0 LDC.64 R2, c[0x0][0x218] ;  /* 0x00008600ff020b82 */ /* 0x000e620000000a00 */
[----:B------:R-:W-:Y:S01]  /*0960*/  @P0 IMAD.MOV.U32 R11, RZ, RZ, 0x1 ;  /* 0x00000001ff0b0424 */ /* 0x000fe200078e00ff */
[----:B0-----:R-:W-:-:S04]  /*0970*/  LEA R6, P1, R0, R6, 0x2 ;  /* 0x0000000600067211 */ /* 0x001fc800078210ff */
[----:B------:R-:W-:Y:S01]  /*0980*/  LEA.HI.X R7, R0, R7, RZ, 0x2, P1 ;  /* 0x0000000700077211 */ /* 0x000fe200008f14ff */
[----:B-1----:R0:W-:Y:S04]  /*0990*/  @P0 STG.E.STRONG.SYS desc[UR6][R2.64], R11 ;  /* 0x0000000b02000986 */ /* 0x0021e8000c115906 */
[----:B------:R-:W2:Y:S01]  /*09a0*/  LDG.E R0, desc[UR6][R6.64] ;  /* 0x0000000606007981 */ /* 0x000ea2000c1e1900 */
[----:B------:R-:W-:-:S06]  /*09b0*/  UPRMT UR4, UR4, 0x8880, URZ ;  /* 0x0000888004047896 */ /* 0x000fcc000800003f */
[----:B------:R-:W-:Y:S02]  /*09c0*/  ISETP.NE.AND P0, PT, RZ, UR4, PT ;  /* 0x00000004ff007c0c */ /* 0x000fe4000bf05270 */
[----:B--2---:R-:W-:-:S05]  /*09d0*/  FMNMX.FTZ R9, |R13|, |R0|, !PT ;  /* 0x400000000d097209 */ /* 0x004fca0007810200 */
[----:B------:R0:W-:Y:S06]  /*09e0*/  STG.E desc[UR6][R6.64], R9 ;  /* 0x0000000906007986 */ /* 0x0001ec000c101906 */
[----:B------:R-:W-:Y:S05]  /*09f0*/  @!P0 EXIT ;  /* 0x000000000000894d */ /* 0x000fea0003800000 */
[----:B0-----:R-:W0:Y:S01]  /*0a00*/  LDC.64 R2, c[0x0][0xf58] ;  /* 0x0003d600ff027b82 */ /* 0x001e220000000a00 */
[----:B------:R-:W-:Y:S02]  /*0a10*/  ULDC UR4, c[0x0][0xf40] ;  /* 0x0003d00000047ab9 */ /* 0x000fe40000000800 */
[----:B------:R-:W-:Y:S01]  /*0a20*/  VIADD R4, R4, UR4 ;  /* 0x0000000404047c36 */ /* 0x000fe20008000000 */
[----:B------:R-:W-:-:S03]  /*0a30*/  ULDC UR4, c[0x0][0xf64] ;  /* 0x0003d90000047ab9 */ /* 0x000fc60000000800 */
[----:B------:R-:W-:-:S04]  /*0a40*/  IMAD R5, R4, UR4, R5 ;  /* 0x0000000404057c24 */ /* 0x000fc8000f8e0205 */
[----:B0-----:R-:W-:-:S05]  /*0a50*/  IMAD.WIDE R2, R5, 0x4, R2 ;  /* 0x0000000405027825 */ /* 0x001fca00078e0202 */
[----:B------:R-:W-:Y:S01]  /*0a60*/  STG.E desc[UR6][R2.64], R13 ;  /* 0x0000000d02007986 */ /* 0x000fe2000c101906 */
[----:B------:R-:W-:Y:S05]  /*0a70*/  EXIT ;  /* 0x000000000000794d */ /* 0x000fea0003800000 */
.L_x_10:
[----:B------:R-:W-:Y:S02]  /*0a80*/  IMAD.MOV.U32 R12, RZ, RZ, R13 ;  /* 0x000000ffff0c7224 */ /* 0x000fe400078e000d */
[----:B------:R-:W-:Y:S02]  /*0a90*/  IMAD.MOV.U32 R11, RZ, RZ, 0x10 ;  /* 0x00000010ff0b7424 */ /* 0x000fe400078e00ff */
[----:B------:R-:W-:Y:S02]  /*0aa0*/  IMAD.MOV.U32 R14, RZ, RZ, 0x1f ;  /* 0x0000001fff0e7424 */ /* 0x000fe400078e00ff */
[----:B------:R-:W-:-:S07]  /*0ab0*/  IMAD.MOV.U32 R9, RZ, RZ, -0x1 ;  /* 0xffffffffff097424 */ /* 0x000fce00078e00ff */
[----:B------:R-:W-:Y:S05]  /*0ac0*/  WARPSYNC.COLLECTIVE R9, `(.L_x_11) ;  /* 0x0000000009087348 */ /* 0x000fea0003c00000 */
[----:B------:R0:W1:Y:S02]  /*0ad0*/  SHFL.DOWN P0, R10, R12, R11, R14 ;  /* 0x0800000b0c0a7389 */ /* 0x000064000000000e */
[----:B01----:R-:W-:Y:S01]  /*0ae0*/  ENDCOLLECTIVE ;  /* 0x000000000000791b */ /* 0x003fe20003800000 */
.L_x_11:
[----:B------:R-:W-:Y:S02]  /*0af0*/  IMAD.MOV.U32 R11, RZ, RZ, 0x8 ;  /* 0x00000008ff0b7424 */ /* 0x000fe400078e00ff */
[----:B------:R-:W-:-:S05]  /*0b00*/  IMAD.MOV.U32 R6, RZ, RZ, R10 ;  /* 0x000000ffff067224 */ /* 0x000fca00078e000a */
[----:B------:R-:W-:-:S05]  /*0b10*/  FMNMX.FTZ R6, |R6|, |R13|, !PT ;  /* 0x4000000d06067209 */ /* 0x000fca0007810200 */
[----:B------:R-:W-:-:S07]  /*0b20*/  IMAD.MOV.U32 R12, RZ, RZ, R6 ;  /* 0x000000ffff0c7224 */ /* 0x000fce00078e0006 */
[----:B------:R-:W-:Y:S05]  /*0b30*/  WARPSYNC.COLLECTIVE R9, `(.L_x_12) ;  /* 0x0000000009087348 */ /* 0x000fea0003c00000 */
[----:B------:R0:W1:Y:S02]  /*0b40*/  SHFL.DOWN P0, R10, R12, R11, R14 ;  /* 0x0800000b0c0a7389 */ /* 0x000064000000000e */
[----:B01----:R-:W-:Y:S01]  /*0b50*/  ENDCOLLECTIVE ;  /* 0x000000000000791b */ /* 0x003fe20003800000 */
.L_x_12:
[----:B------:R-:W-:Y:S02]  /*0b60*/  IMAD.MOV.U32 R11, RZ, RZ, 0x4 ;  /* 0x00000004ff0b7424 */ /* 0x000fe400078e00ff */
[----:B------:R-:W-:-:S05]  /*0b70*/  IMAD.MOV.U32 R3, RZ, RZ, R10 ;  /* 0x000000ffff037224 */ /* 0x000fca00078e000a */
[----:B------:R-:W-:-:S05]  /*0b80*/  FMNMX.FTZ R3, |R6|, |R3|, !PT ;  /* 0x4000000306037209 */ /* 0x000fca0007810200 */
[----:B------:R-:W-:-:S07]  /*0b90*/  IMAD.MOV.U32 R12, RZ, RZ, R3 ;  /* 0x000000ffff0c7224 */ /* 0x000fce00078e0003 */
[----:B------:R-:W-:Y:S05]  /*0ba0*/  WARPSYNC.COLLECTIVE R9, `(.L_x_13) ;  /* 0x0000000009087348 */ /* 0x000fea0003c00000 */
[----:B------:R0:W1:Y:S02]  /*0bb0*/  SHFL.DOWN P0, R10, R12, R11, R14 ;  /* 0x0800000b0c0a7389 */ /* 0x000064000000000e */
[----:B01----:R-:W-:Y:S01]  /*0bc0*/  ENDCOLLECTIVE ;  /* 0x000000000000791b */ /* 0x003fe20003800000 */
.L_x_13:
[----:B------:R-:W-:Y:S02]  /*0bd0*/  IMAD.MOV.U32 R11, RZ, RZ, 0x2 ;  /* 0x00000002ff0b7424 */ /* 0x000fe400078e00ff */
[----:B------:R-:W-:-:S05]  /*0be0*/  IMAD.MOV.U32 R8, RZ, RZ, R10 ;  /* 0x000000ffff087224 */ /* 0x000fca00078e000a */
[----:B------:R-:W-:-:S05]  /*0bf0*/  FMNMX.FTZ R8, |R3|, |R8|, !PT ;  /* 0x4000000803087209 */ /* 0x000fca0007810200 */
[----:B------:R-:W-:-:S07]  /*0c00*/  IMAD.MOV.U32 R12, RZ, RZ, R8 ;  /* 0x000000ffff0c7224 */ /* 0x000fce00078e0008 */
[----:B------:R-:W-:Y:S05]  /*0c10*/  WARPSYNC.COLLECTIVE R9, `(.L_x_14) ;  /* 0x0000000009087348 */ /* 0x000fea0003c00000 */
[----:B------:R0:W1:Y:S02]  /*0c20*/  SHFL.DOWN P0, R10, R12, R11, R14 ;  /* 0x0800000b0c0a7389 */ /* 0x000064000000000e */
[----:B01----:R-:W-:Y:S01]  /*0c30*/  ENDCOLLECTIVE ;  /* 0x000000000000791b */ /* 0x003fe20003800000 */
.L_x_14:
[----:B------:R-:W-:Y:S02]  /*0c40*/  IMAD.MOV.U32 R11, RZ, RZ, 0x1 ;  /* 0x00000001ff0b7424 */ /* 0x000fe400078e00ff */
[----:B------:R-:W-:-:S05]  /*0c50*/  IMAD.MOV.U32 R7, RZ, RZ, R10 ;  /* 0x000000ffff077224 */ /* 0x000fca00078e000a */
[----:B------:R-:W-:-:S05]  /*0c60*/  FMNMX.FTZ R7, |R8|, |R7|, !PT ;  /* 0x4000000708077209 */ /* 0x000fca0007810200 */
[----:B------:R-:W-:-:S07]  /*0c70*/  IMAD.MOV.U32 R12, RZ, RZ, R7 ;  /* 0x000000ffff0c7224 */ /* 0x000fce00078e0007 */
[----:B------:R-:W-:Y:S05]  /*0c80*/  WARPSYNC.COLLECTIVE R9, `(.L_x_15) ;  /* 0x0000000009087348 */ /* 0x000fea0003c00000 */
[----:B------:R0:W1:Y:S02]  /*0c90*/  SHFL.DOWN P0, R10, R12, R11, R14 ;  /* 0x0800000b0c0a7389 */ /* 0x000064000000000e */
[----:B01----:R-:W-:Y:S01]  /*0ca0*/  ENDCOLLECTIVE ;  /* 0x000000000000791b */ /* 0x003fe20003800000 */
.L_x_15:
[----:B------:R-:W-:Y:S05]  /*0cb0*/  BRA `(.L_x_16) ;  /* 0xfffffffc00087947 */ /* 0x000fea000383ffff */
.L_x_17:
[----:B------:R-:W-:-:S00]  /*0cc0*/  BRA `(.L_x_17) ;  /* 0xfffffffc00fc7947 */ /* 0x000fc0000383ffff */
[----:B------:R-:W-:-:S00]  /*0cd0*/  NOP ;  /* 0x0000000000007918 */ /* 0x000fc00000000000 */
        /* <DEDUP_REMOVED lines=10> */
.L_x_218:


//--------------------- .text._Z25multi_tensor_apply_kernelI18TensorListMetadataILi1EE14MaxNormFunctorIfEJPfS4_biEEvlPViT_T0_DpT1_ --------------------------
	.section	.text._Z25multi_tensor_apply_kernelI18TensorListMetadataILi1EE14MaxNormFunctorIfEJPfS4_biEEvlPViT_T0_DpT1_,"ax",@progbits
	.align	128
        .global         _Z25multi_tensor_apply_kernelI18TensorListMetadataILi1EE14MaxNormFunctorIfEJPfS4_biEEvlPViT_T0_DpT1_
        .type           _Z25multi_tensor_apply_kernelI18TensorListMetadataILi1EE14MaxNormFunctorIfEJPfS4_biEEvlPViT_T0_DpT1_,@function
        .size           _Z25multi_tensor_apply_kernelI18TensorListMetadataILi1EE14MaxNormFunctorIfEJPfS4_biEEvlPViT_T0_DpT1_,(.L_x_219 - _Z25multi_tensor_apply_kernelI18TensorListMetadataILi1EE14MaxNormFunctorIfEJPfS4_biEEvlPViT_T0_DpT1_)
        .other          _Z25multi_tensor_apply_kernelI18TensorListMetadataILi1EE14MaxNormFunctorIfEJPfS4_biEEvlPViT_T0_DpT1_,@"STO_CUDA_ENTRY STV_DEFAULT"
_Z25multi_tensor_apply_kernelI18TensorListMetadataILi1EE14MaxNormFunctorIfEJPfS4_biEEvlPViT_T0_DpT1_:
.text._Z25multi_tensor_apply_kernelI18TensorListMetadataILi1EE14MaxNormFunctorIfEJPfS4_biEEvlPViT_T0_DpT1_:
        /* <DEDUP_REMOVED lines=21> */
[----:B------:R-:W-:Y:S02]  /*0150*/  IMAD.MOV.U32 R17, RZ, RZ, RZ ;  /* 0x000000ffff117224 */ /* 0x000fe400078e00ff */
[----:B------:R-:W-:Y:S02]  /*0160*/  IMAD.MOV.U32 R11, RZ, RZ, RZ ;  /* 0x000000ffff0b7224 */ /* 0x000fe400078e00ff */
[----:B------:R-:W-:Y:S02]  /*0170*/  IMAD.MOV.U32 R13, RZ, RZ, RZ ;  /* 0x000000ffff0d7224 */ /* 0x000fe400078e00ff */
[----:B------:R-:W-:Y:S02]  /*0180*/  IMAD.MOV.U32 R15, RZ, RZ, RZ ;  /* 0x000000ffff0f7224 */ /* 0x000fe400078e00ff */
[----:B0-----:R-:W-:-:S05]  /*0190*/  IMAD.SHL.U32 R4, R21, 0x4, RZ ;  /* 0x0000000415047824 */ /* 0x001fca00078e00ff */
[----:B------:R-:W-:-:S04]  /*01a0*/  ISETP.GE.AND P0, PT, R4, R19, PT ;  /* 0x000000130400720c */ /* 0x000fc80003f06270 */
[----:B------:R-:W-:-:S13]  /*01b0*/  ISETP.GE.OR P0, PT, R4, R10, P0 ;  /* 0x0000000a0400720c */ /* 0x000fda0000706670 */
[----:B------:R-:W-:Y:S05]  /*01c0*/  @P0 BRA `(.L_x_20) ;  /* 0x0000000000340947 */ /* 0x000fea0003800000 */
[----:B------:R-:W0:Y:S01]  /*01d0*/  LDC R14, c[0x0][RZ] ;  /* 0x00000000ff0e7b82 */ /* 0x000e220000000800 */
[----:B------:R-:W-:-:S07]  /*01e0*/  IMAD.MOV.U32 R17, RZ, RZ, RZ ;  /* 0x000000ffff117224 */ /* 0x000fce00078e00ff */
.L_x_21:
[----:B------:R-:W-:-:S06]  /*01f0*/  IMAD.WIDE R4, R21, 0x10, R2 ;  /* 0x0000001015047825 */ /* 0x000fcc00078e0202 */
[----:B------:R-:W2:Y:S01]  /*0200*/  LDG.E.128 R4, desc[UR6][R4.64] ;  /* 0x0000000604047981 */ /* 0x000ea2000c1e1d00 */
[----:B0-----:R-:W-:-:S04]  /*0210*/  IMAD.IADD R21, R14, 0x1, R21 ;  /* 0x000000010e157824 */ /* 0x001fc800078e0215 */
[----:B------:R-:W-:-:S05]  /*0220*/  IMAD.SHL.U32 R12, R21, 0x4, RZ ;  /* 0x00000004150c7824 */ /* 0x000fca00078e00ff */
[C---:B------:R-:W-:Y:S02]  /*0230*/  ISETP.GE.AND P0, PT, R12.reuse, R19, PT ;  /* 0x000000130c00720c */ /* 0x040fe40003f06270 */
[----:B------:R-:W-:Y:S02]  /*0240*/  ISETP.LT.AND P1, PT, R12, R10, PT ;  /* 0x0000000a0c00720c */ /* 0x000fe40003f21270 */
[----:B--2---:R-:W-:Y:S02]  /*0250*/  FMNMX.FTZ R15, |R4|, |R15|, !PT ;  /* 0x4000000f040f7209 */ /* 0x004fe40007810200 */
[----:B------:R-:W-:Y:S02]  /*0260*/  FMNMX.FTZ R13, |R5|, |R13|, !PT ;  /* 0x4000000d050d7209 */ /* 0x000fe40007810200 */
[----:B------:R-:W-:Y:S02]  /*0270*/  FMNMX.FTZ R11, |R6|, |R11|, !PT ;  /* 0x4000000b060b7209 */ /* 0x000fe40007810200 */
[----:B------:R-:W-:-:S05]  /*0280*/  FMNMX.FTZ R17, |R7|, |R17|, !PT ;  /* 0x4000001107117209 */ /* 0x000fca0007810200 */
[----:B------:R-:W-:Y:S05]  /*0290*/  @!P0 BRA P1, `(.L_x_21) ;  /* 0xfffffffc00d48947 */ /* 0x000fea000083ffff */
.L_x_20:
[----:B------:R-:W-:Y:S05]  /*02a0*/  BSYNC B0 ;  /* 0x0000000000007941 */ /* 0x000fea0003800000 */
.L_x_19:
[----:B------:R-:W-:Y:S05]  /*02b0*/  BRA `(.L_x_22) ;  /* 0x0000000000ac7947 */ /* 0x000fea0003800000 */
.L_x_18:
[----:B------:R-:W-:-:S04]  /*02c0*/  ISETP.GT.AND P0, PT, R19, RZ, PT ;  /* 0x000000ff1300720c */ /* 0x000fc80003f04270 */
[----:B------:R-:W-:-:S13]  /*02d0*/  ISETP.GT.AND P0, PT, R10, RZ, P0 ;  /* 0x000000ff0a00720c */ /* 0x000fda0000704270 */
[----:B------:R-:W-:Y:S02]  /*02e0*/  @!P0 IMAD.MOV.U32 R17, RZ, RZ, RZ ;  /* 0x000000ffff118224 */ /* 0x000fe400078e00ff */
[----:B------:R-:W-:Y:S02]  /*02f0*/  @!P0 IMAD.MOV.U32 R11, RZ, RZ, RZ ;  /* 0x000000ffff0b8224 */ /* 0x000fe400078e00ff */
[----:B------:R-:W-:Y:S02]  /*0300*/  @!P0 IMAD.MOV.U32 R13, RZ, RZ, RZ ;  /* 0x000000ffff0d8224 */ /* 0x000fe400078e00ff */
[----:B------:R-:W-:Y:S01]  /*0310*/  @!P0 IMAD.MOV.U32 R15, RZ, RZ, RZ ;  /* 0x000000ffff0f8224 */ /* 0x000fe200078e00ff */
[----:B------:R-:W-:Y:S06]  /*0320*/  @!P0 BRA `(.L_x_22) ;  /* 0x0000000000908947 */ /* 0x000fec0003800000 */
[----:B------:R-:W0:Y:S01]  /*0330*/  S2R R14, SR_TID.X ;  /* 0x00000000000e7919 */ /* 0x000e220000002100 */
[----:B------:R-:W1:Y:S01]  /*0340*/  LDC R12, c[0x0][0x210] ;  /* 0x00008400ff0c7b82 */ /* 0x000e620000000800 */
[----:B------:R-:W-:Y:S01]  /*0350*/  IMAD.MOV.U32 R17, RZ, RZ, RZ ;  /* 0x000000ffff117224 */ /* 0x000fe200078e00ff */
[----:B------:R-:W-:Y:S01]  /*0360*/  ULDC UR5, c[0x0][0x0] ;  /* 0x0000000000057ab9 */ /* 0x000fe20000000800 */
[----:B------:R-:W-:Y:S01]  /*0370*/  IMAD.MOV.U32 R11, RZ, RZ, RZ ;  /* 0x000000ffff0b7224 */ /* 0x000fe200078e00ff */
[----:B------:R-:W-:Y:S01]  /*0380*/  UMOV UR4, URZ ;  /* 0x0000003f00047c82 */ /* 0x000fe20008000000 */
[----:B------:R-:W-:Y:S02]  /*0390*/  IMAD.MOV.U32 R13, RZ, RZ, RZ ;  /* 0x000000ffff0d7224 */ /* 0x000fe400078e00ff */
[----:B------:R-:W-:-:S07]  /*03a0*/  IMAD.MOV.U32 R15, RZ, RZ, RZ ;  /* 0x000000ffff0f7224 */ /* 0x000fce00078e00ff */
.L_x_23:
[----:B0-----:R-:W-:-:S04]  /*03b0*/  VIADD R19, R14, UR4 ;  /* 0x000000040e137c36 */ /* 0x001fc80008000000 */
[C---:B------:R-:W-:Y:S01]  /*03c0*/  VIADD R21, R19.reuse, UR5 ;  /* 0x0000000513157c36 */ /* 0x040fe20008000000 */
[----:B-1----:R-:W-:-:S03]  /*03d0*/  ISETP.GE.AND P1, PT, R19, R12, PT ;  /* 0x0000000c1300720c */ /* 0x002fc60003f26270 */
[C---:B------:R-:W-:Y:S01]  /*03e0*/  VIADD R7, R21.reuse, UR5 ;  /* 0x0000000515077c36 */ /* 0x040fe20008000000 */
[----:B------:R-:W-:Y:S02]  /*03f0*/  ISETP.GE.AND P2, PT, R21, R12, PT ;  /* 0x0000000c1500720c */ /* 0x000fe40003f46270 */
[----:B------:R-:W-:Y:S01]  /*0400*/  ISETP.GE.OR P1, PT, R19, R10, P1 ;  /* 0x0000000a1300720c */ /* 0x000fe20000f26670 */
[C---:B------:R-:W-:Y:S01]  /*0410*/  VIADD R5, R7.reuse, UR5 ;  /* 0x0000000507057c36 */ /* 0x040fe20008000000 */
[----:B------:R-:W-:Y:S02]  /*0420*/  ISETP.GE.AND P3, PT, R7, R12, PT ;  /* 0x0000000c0700720c */ /* 0x000fe40003f66270 */
[----:B------:R-:W-:Y:S02]  /*0430*/  ISETP.GE.OR P2, PT, R21, R10, P2 ;  /* 0x0000000a1500720c */ /* 0x000fe40001746670 */
[----:B------:R-:W-:Y:S02]  /*0440*/  ISETP.GE.AND P0, PT, R5, R12, PT ;  /* 0x0000000c0500720c */ /* 0x000fe40003f06270 */
[----:B------:R-:W-:-:S02]  /*0450*/  ISETP.GE.OR P3, PT, R7, R10, P3 ;  /* 0x0000000a0700720c */ /* 0x000fc40001f66670 */
[----:B------:R-:W-:-:S03]  /*0460*/  ISETP.GE.OR P0, PT, R5, R10, P0 ;  /* 0x0000000a0500720c */ /* 0x000fc60000706670 */
[----:B------:R-:W-:-:S04]  /*0470*/  @!P1 IMAD.WIDE R18, R19, 0x4, R2 ;  /* 0x0000000413129825 */ /* 0x000fc800078e0202 */
[--C-:B------:R-:W-:Y:S02]  /*0480*/  @!P2 IMAD.WIDE R20, R21, 0x4, R2.reuse ;  /* 0x000000041514a825 */ /* 0x100fe400078e0202 */
[----:B------:R-:W2:Y:S02]  /*0490*/  @!P1 LDG.E R18, desc[UR6][R18.64] ;  /* 0x0000000612129981 */ /* 0x000ea4000c1e1900 */
[--C-:B------:R-:W-:Y:S02]  /*04a0*/  @!P3 IMAD.WIDE R6, R7, 0x4, R2.reuse ;  /* 0x000000040706b825 */ /* 0x100fe400078e0202 */
[----:B------:R-:W3:Y:S02]  /*04b0*/  @!P2 LDG.E R20, desc[UR6][R20.64] ;  /* 0x000000061414a981 */ /* 0x000ee4000c1e1900 */
[----:B------:R-:W-:Y:S02]  /*04c0*/  @!P0 IMAD.WIDE R4, R5, 0x4, R2 ;  /* 0x0000000405048825 */ /* 0x000fe400078e0202 */
[----:B------:R-:W4:Y:S04]  /*04d0*/  @!P3 LDG.E R6, desc[UR6][R6.64] ;  /* 0x000000060606b981 */ /* 0x000f28000c1e1900 */
[----:B------:R-:W5:Y:S01]  /*04e0*/  @!P0 LDG.E R4, desc[UR6][R4.64] ;  /* 0x0000000604048981 */ /* 0x000f62000c1e1900 */
[----:B------:R-:W-:-:S06]  /*04f0*/  ULEA UR4, UR5, UR4, 0x2 ;  /* 0x0000000405047291 */ /* 0x000fcc000f8e103f */
[----:B------:R-:W-:Y:S02]  /*0500*/  ISETP.LE.AND P4, PT, R12, UR4, PT ;  /* 0x000000040c007c0c */ /* 0x000fe4000bf83270 */
[----:B------:R-:W-:Y:S02]  /*0510*/  ISETP.GT.AND P5, PT, R10, UR4, PT ;  /* 0x000000040a007c0c */ /* 0x000fe4000bfa4270 */
[----:B--2---:R-:W-:Y:S02]  /*0520*/  @!P1 FMNMX.FTZ R15, |R15|, |R18|, !PT ;  /* 0x400000120f0f9209 */ /* 0x004fe40007810200 */
[----:B---3--:R-:W-:Y:S02]  /*0530*/  @!P2 FMNMX.FTZ R13, |R13|, |R20|, !PT ;  /* 0x400000140d0da209 */ /* 0x008fe40007810200 */
[----:B----4-:R-:W-:Y:S02]  /*0540*/  @!P3 FMNMX.FTZ R11, |R11|, |R6|, !PT ;  /* 0x400000060b0bb209 */ /* 0x010fe40007810200 */
[----:B-----5:R-:W-:-:S05]  /*0550*/  @!P0 FMNMX.FTZ R17, |R17|, |R4|, !PT ;  /* 0x4000000411118209 */ /* 0x020fca0007810200 */
[----:B------:R-:W-:Y:S05]  /*0560*/  @!P4 BRA P5, `(.L_x_23) ;  /* 0xfffffffc0090c947 */ /* 0x000fea000283ffff */
.L_x_22:
        /* <DEDUP_REMOVED lines=20> */
.L_x_25:
        /* <DEDUP_REMOVED lines=11> */
.L_x_24:
        /* <DEDUP_REMOVED lines=16> */
.L_x_34:
[----:B-1----:R-:W-:-:S07]  /*0860*/  FMNMX.FTZ R13, |R10|, |R7|, !PT ;  /* 0x400000070a0d7209 */ /* 0x002fce0007810200 */
.L_x_27:
[----:B------:R-:W-:Y:S05]  /*0870*/  BSYNC B0 ;  /* 0x0000000000007941 */ /* 0x000fea0003800000 */
.L_x_26:
        /* <DEDUP_REMOVED lines=24> */
.L_x_28:
[----:B------:R-:W-:Y:S02]  /*0a00*/  IMAD.MOV.U32 R12, RZ, RZ, 0x10 ;  /* 0x00000010ff0c7424 */ /* 0x000fe400078e00ff */
[----:B------:R-:W-:Y:S02]  /*0a10*/  IMAD.MOV.U32 R13, RZ, RZ, 0x1f ;  /* 0x0000001fff0d7424 */ /* 0x000fe400078e00ff */
[----:B------:R-:W-:-:S07]  /*0a20*/  IMAD.MOV.U32 R11, RZ, RZ, -0x1 ;  /* 0xffffffffff0b7424 */ /* 0x000fce00078e00ff */
[----:B------:R-:W-:Y:S05]  /*0a30*/  WARPSYNC.COLLECTIVE R11, `(.L_x_29) ;  /* 0x000000000b087348 */ /* 0x000fea0003c00000 */
[----:B------:R0:W1:Y:S02]  /*0a40*/  SHFL.DOWN P0, R7, R4, R12, R13 ;  /* 0x0800000c04077389 */ /* 0x000064000000000d */
[----:B01----:R-:W-:Y:S01]  /*0a50*/  ENDCOLLECTIVE ;  /* 0x000000000000791b */ /* 0x003fe20003800000 */
.L_x_29:
[----:B------:R-:W-:Y:S02]  /*0a60*/  IMAD.MOV.U32 R12, RZ, RZ, 0x8 ;  /* 0x00000008ff0c7424 */ /* 0x000fe400078e00ff */
[----:B------:R-:W-:-:S05]  /*0a70*/  IMAD.MOV.U32 R3, RZ, RZ, R7 ;  /* 0x000000ffff037224 */ /* 0x000fca00078e0007 */
[----:B------:R-:W-:-:S05]  /*0a80*/  FMNMX.FTZ R3, |R3|, |R4|, !PT ;  /* 0x4000000403037209 */ /* 0x000fca0007810200 */
[----:B------:R-:W-:-:S07]  /*0a90*/  IMAD.MOV.U32 R4, RZ, RZ, R3 ;  /* 0x000000ffff047224 */ /* 0x000fce00078e0003 */
[----:B------:R-:W-:Y:S05]  /*0aa0*/  WARPSYNC.COLLECTIVE R11, `(.L_x_30) ;  /* 0x000000000b087348 */ /* 0x000fea0003c00000 */
[----:B------:R0:W1:Y:S02]  /*0ab0*/  SHFL.DOWN P0, R7, R4, R12, R13 ;  /* 0x0800000c04077389 */ /* 0x000064000000000d */
[----:B01----:R-:W-:Y:S01]  /*0ac0*/  ENDCOLLECTIVE ;  /* 0x000000000000791b */ /* 0x003fe20003800000 */
.L_x_30:
[----:B------:R-:W-:Y:S02]  /*0ad0*/  IMAD.MOV.U32 R12, RZ, RZ, 0x4 ;  /* 0x00000004ff0c7424 */ /* 0x000fe400078e00ff */
[----:B------:R-:W-:-:S05]  /*0ae0*/  IMAD.MOV.U32 R6, RZ, RZ, R7 ;  /* 0x000000ffff067224 */ /* 0x000fca00078e0007 */
[----:B------:R-:W-:-:S05]  /*0af0*/  FMNMX.FTZ R6, |R3|, |R6|, !PT ;  /* 0x4000000603067209 */ /* 0x000fca0007810200 */
[----:B------:R-:W-:-:S07]  /*0b00*/  IMAD.MOV.U32 R4, RZ, RZ, R6 ;  /* 0x000000ffff047224 */ /* 0x000fce00078e0006 */
[----:B------:R-:W-:Y:S05]  /*0b10*/  WARPSYNC.COLLECTIVE R11, `(.L_x_31) ;  /* 0x000000000b087348 */ /* 0x000fea0003c00000 */
[----:B------:R0:W1:Y:S02]  /*0b20*/  SHFL.DOWN P0, R7, R4, R12, R13 ;  /* 0x0800000c04077389 */ /* 0x000064000000000d */
[----:B01----:R-:W-:Y:S01]  /*0b30*/  ENDCOLLECTIVE ;  /* 0x000000000000791b */ /* 0x003fe20003800000 */
.L_x_31:
[----:B------:R-:W-:Y:S02]  /*0b40*/  IMAD.MOV.U32 R12, RZ, RZ, 0x2 ;  /* 0x00000002ff0c7424 */ /* 0x000fe400078e00ff */
[----:B------:R-:W-:-:S05]  /*0b50*/  IMAD.MOV.U32 R5, RZ, RZ, R7 ;  /* 0x000000ffff057224 */ /* 0x000fca00078e0007 */
[----:B------:R-:W-:-:S05]  /*0b60*/  FMNMX.FTZ R5, |R6|, |R5|, !PT ;  /* 0x4000000506057209 */ /* 0x000fca0007810200 */
[----:B------:R-:W-:-:S07]  /*0b70*/  IMAD.MOV.U32 R4, RZ, RZ, R5 ;  /* 0x000000ffff047224 */ /* 0x000fce00078e0005 */
[----:B------:R-:W-:Y:S05]  /*0b80*/  WARPSYNC.COLLECTIVE R11, `(.L_x_32) ;  /* 0x000000000b087348 */ /* 0x000fea0003c00000 */
[----:B------:R0:W1:Y:S02]  /*0b90*/  SHFL.DOWN P0, R7, R4, R12, R13 ;  /* 0x0800000c04077389 */ /* 0x000064000000000d */
[----:B01----:R-:W-:Y:S01]  /*0ba0*/  ENDCOLLECTIVE ;  /* 0x000000000000791b */ /* 0x003fe20003800000 */
.L_x_32:
[----:B------:R-:W-:Y:S02]  /*0bb0*/  IMAD.MOV.U32 R12, RZ, RZ, 0x1 ;  /* 0x00000001ff0c7424 */ /* 0x000fe400078e00ff */
[----:B------:R-:W-:-:S05]  /*0bc0*/  IMAD.MOV.U32 R10, RZ, RZ, R7 ;  /* 0x000000ffff0a7224 */ /* 0x000fca00078e0007 */
[----:B------:R-:W-:-:S05]  /*0bd0*/  FMNMX.FTZ R10, |R5|, |R10|, !PT ;  /* 0x4000000a050a7209 */ /* 0x000fca0007810200 */
[----:B------:R-:W-:-:S07]  /*0be0*/  IMAD.MOV.U32 R4, RZ, RZ, R10 ;  /* 0x000000ffff047224 */ /* 0x000fce00078e000a */
[----:B------:R-:W-:Y:S05]  /*0bf0*/  WARPSYNC.COLLECTIVE R11, `(.L_x_33) ;  /* 0x000000000b087348 */ /* 0x000fea0003c00000 */
[----:B------:R0:W1:Y:S02]  /*0c00*/  SHFL.DOWN P0, R7, R4, R12, R13 ;  /* 0x0800000c04077389 */ /* 0x000064000000000d */
[----:B01----:R-:W-:Y:S01]  /*0c10*/  ENDCOLLECTIVE ;  /* 0x000000000000791b */ /* 0x003fe20003800000 */
.L_x_33:
[----:B------:R-:W-:Y:S05]  /*0c20*/  BRA `(.L_x_34) ;  /* 0xfffffffc000c7947 */ /* 0x000fea000383ffff */
.L_x_35:
        /* <DEDUP_REMOVED lines=13> */
.L_x_219:


//--------------------- .text._Z25multi_tensor_apply_kernelI18TensorListMetadataILi1EE20UnscaleL2NormFunctorIN3c108BFloat16EEJPfS6_S6_biEEvlPViT_T0_DpT1_ --------------------------
	.section	.text._Z25multi_tensor_apply_kernelI18TensorListMetadataILi1EE20UnscaleL2NormFunctorIN3c108BFloat16EEJPfS6_S6_biEEvlPViT_T0_DpT1_,"ax",@progbits
	.align	128
        .global         _Z25multi_tensor_apply_kernelI18TensorListMetadataILi1EE20UnscaleL2NormFunctorIN3c108BFloat16EEJPfS6_S6_biEEvlPViT_T0_DpT1_
        .type           _Z25multi_tensor_apply_kernelI18TensorListMetadataILi1EE20UnscaleL2NormFunctorIN3c108BFloat16EEJPfS6_S6_biEEvlPViT_T0_DpT1_,@function
        .size           _Z25multi_tensor_apply_kernelI18TensorListMetadataILi1EE20UnscaleL2NormFunctorIN3c108BFloat16EEJPfS6_S6_biEEvlPViT_T0_DpT1_,(.L_x_220 - _Z25multi_tensor_apply_kernelI18TensorListMetadataILi1EE20UnscaleL2NormFunctorIN3c108BFloat16EEJPfS6_S6_biEEvlPViT_T0_DpT1_)
        .other          _Z25multi_tensor_apply_kernelI18TensorListMetadataILi1EE20UnscaleL2NormFunctorIN3c108BFloat16EEJPfS6_S6_biEEvlPViT_T0_DpT1_,@"STO_CUDA_ENTRY STV_DEFAULT"
_Z25multi_tensor_apply_kernelI18TensorListMetadataILi1EE20UnscaleL2NormFunctorIN3c108BFloat16EEJPfS6_S6_biEEvlPViT_T0_DpT1_:
.text._Z25multi_tensor_apply_kernelI18TensorListMetadataILi1EE20UnscaleL2NormFunctorIN3c108BFloat16EEJPfS6_S6_biEEvlPViT_T0_DpT1_:
[----:B------:R-:W-:Y:S01]  /*0000*/  LDC R1, c[0x0][0x28] ;  /* 0x00000a00ff017b82 */ /* 0x000fe20000000800 */
[----:B------:R-:W0:Y:S01]  /*0010*/  S2R R0, SR_CTAID.X ;  /* 0x0000000000007919 */ /* 0x000e220000002500 */
[----:B------:R-:W-:-:S06]  /*0020*/  HFMA2.MMA R3, -RZ, RZ, 0, 9.5367431640625e-07 ;  /* 0x00000010ff037435 */ /* 0x000fcc00000001ff */
[----:B------:R-:W1:Y:S01]  /*0030*/  LDC R6, c[0x0][0x210] ;  /* 0x00008400ff067b82 */ /* 0x000e620000000800 */
[----:B------:R-:W-:-:S07]  /*0040*/  ULDC.64 UR6, c[0x0][0x208] ;  /* 0x0000820000067ab9 */ /* 0x000fce0000000a00 */
[----:B0-----:R-:W0:Y:S01]  /*0050*/  LDC.U8 R20, c[0x0][R0+0x900] ;  /* 0x0002400000147b82 */ /* 0x001e220000000000 */
[----:B------:R-:W-:-:S07]  /*0060*/  IMAD R21, R0, 0x4, R3 ;  /* 0x0000000400157824 */ /* 0x000fce00078e0203 */
[----:B------:R-:W1:Y:S01]  /*0070*/  LDC R21, c[0x0][R21+0xa30] ;  /* 0x00028c0015157b82 */ /* 0x000e620000000800 */
[----:B0-----:R-:W-:-:S07]  /*0080*/  LEA R4, R20, R3, 0x3 ;  /* 0x0000000314047211 */ /* 0x001fce00078e18ff */
[----:B------:R-:W0:Y:S01]  /*0090*/  LDC.64 R2, c[0x0][R4+0x210] ;  /* 0x0000840004027b82 */ /* 0x000e220000000a00 */
[----:B-1----:R-:W-:-:S07]  /*00a0*/  IMAD R5, R21, R6, RZ ;  /* 0x0000000615057224 */ /* 0x002fce00078e02ff */
[----:B------:R-:W1:Y:S01]  /*00b0*/  LDC R22, c[0x0][R4+0x580] ;  /* 0x0001600004167b82 */ /* 0x000e620000000800 */
[C-C-:B0-----:R-:W-:Y:S02]  /*00c0*/  IMAD.U32 R7, R5.reuse, 0x2, R2.reuse ;  /* 0x0000000205077824 */ /* 0x141fe400078e0002 */
[----:B------:R-:W-:-:S03]  /*00d0*/  IMAD.WIDE R2, R5, 0x2, R2 ;  /* 0x0000000205027825 */ /* 0x000fc600078e0202 */
[----:B------:R-:W-:Y:S02]  /*00e0*/  LOP3.LUT P1, RZ, R7, 0x7, RZ, 0xc0, !PT ;  /* 0x0000000707ff7812 */ /* 0x000fe4000782c0ff */
[----:B-1----:R-:W-:-:S04]  /*00f0*/  IADD3 R22, -R5, R22, RZ ;  /* 0x0000001605167210 */ /* 0x002fc80007ffe1ff */
[----:B------:R-:W-:-:S04]  /*0100*/  LOP3.LUT P0, RZ, R22, 0x3, R6, 0xc8, !PT ;  /* 0x0000000316ff7812 */ /* 0x000fc8000780c806 */
[----:B------:R-:W-:-:S13]  /*0110*/  PLOP3.LUT P0, PT, P0, P1, PT, 0xa8, 0x0 ;  /* 0x000000000000781c */ /* 0x000fda0000703570 */
[----:B------:R-:W-:Y:S05]  /*0120*/  @P0 BRA `(.L_x_36) ;  /* 0x0000000000900947 */ /* 0x000fea0003800000 */
[----:B------:R-:W0:Y:S01]  /*0130*/  S2R R9, SR_TID.X ;  /* 0x0000000000097919 */ /* 0x000e220000002100 */
[----:B------:R-:W-:Y:S01]  /*0140*/  BSSY B0, `(.L_x_37) ;  /* 0x0000021000007945 */ /* 0x000fe20003800000 */
[----:B------:R-:W-:Y:S02]  /*0150*/  MOV R23, RZ ;  /* 0x000000ff00177202 */ /* 0x000fe40000000f00 */
[----:B------:R-:W-:Y:S01]  /*0160*/  CS2R R24, SRZ ;  /* 0x0000000000187805 */ /* 0x000fe2000001ff00 */
[----:B------:R-:W-:Y:S02]  /*0170*/  IMAD.MOV.U32 R26, RZ, RZ, RZ ;  /* 0x000000ffff1a7224 */ /* 0x000fe400078e00ff */
[----:B0-----:R-:W-:-:S05]  /*0180*/  IMAD.SHL.U32 R5, R9, 0x4, RZ ;  /* 0x0000000409057824 */ /* 0x001fca00078e00ff */
[----:B------:R-:W-:-:S04]  /*0190*/  ISETP.GE.AND P0, PT, R5, R6, PT ;  /* 0x000000060500720c */ /* 0x000fc80003f06270 */
[----:B------:R-:W-:-:S13]  /*01a0*/  ISETP.GE.OR P0, PT, R5, R22, P0 ;  /* 0x000000160500720c */ /* 0x000fda0000706670 */
[----:B------:R-:W-:Y:S05]  /*01b0*/  @P0 BRA `(.L_x_38) ;  /* 0x0000000000640947 */ /* 0x000fea0003800000 */
[----:B------:R-:W0:Y:S02]  /*01c0*/  LDC.64 R4, c[0x0][0xf50] ;  /* 0x0003d400ff047b82 */ /* 0x000e240000000a00 */
[----:B0-----:R0:W5:Y:S06]  /*01d0*/  LDG.E R7, desc[UR6][R4.64] ;  /* 0x0000000604077981 */ /* 0x00116c000c1e1900 */
[----:B------:R-:W1:Y:S01]  /*01e0*/  LDC R8, c[0x0][RZ] ;  /* 0x00000000ff087b82 */ /* 0x000e620000000800 */
[----:B------:R-:W-:-:S11]  /*01f0*/  HFMA2.MMA R23, -RZ, RZ, 0, 0 ;  /* 0x00000000ff177435 */ /* 0x000fd600000001ff */
.L_x_39:
[----:B0-----:R-:W-:-:S06]  /*0200*/  IMAD.WIDE R4, R9, 0x8, R2 ;  /* 0x0000000809047825 */ /* 0x001fcc00078e0202 */
[----:B------:R-:W2:Y:S01]  /*0210*/  LDG.E.64 R4, desc[UR6][R4.64] ;  /* 0x0000000604047981 */ /* 0x000ea2000c1e1b00 */
[----:B-1----:R-:W-:-:S05]  /*0220*/  IMAD.IADD R9, R8, 0x1, R9 ;  /* 0x0000000108097824 */ /* 0x002fca00078e0209 */
[----:B------:R-:W-:-:S04]  /*0230*/  SHF.L.U32 R11, R9, 0x2, RZ ;  /* 0x00000002090b7819 */ /* 0x000fc800000006ff */
[C---:B------:R-:W-:Y:S02]  /*0240*/  ISETP.GE.AND P0, PT, R11.reuse, R6, PT ;  /* 0x000000060b00720c */ /* 0x040fe40003f06270 */
[----:B------:R-:W-:Y:S02]  /*0250*/  ISETP.LT.AND P1, PT, R11, R22, PT ;  /* 0x000000160b00720c */ /* 0x000fe40003f21270 */
[C-C-:B--2---:R-:W-:Y:S01]  /*0260*/  SHF.R.U64 R12, R4.reuse, 0x10, R5.reuse ;  /* 0x00000010040c7819 */ /* 0x144fe20000001205 */
[----:B------:R-:W-:Y:S01]  /*0270*/  IMAD.U32 R10, R4, 0x10000, RZ ;  /* 0x00010000040a7824 */ /* 0x000fe200078e00ff */
[----:B------:R-:W-:Y:S02]  /*0280*/  SHF.R.U32.HI R16, RZ, 0x10, R5 ;  /* 0x00000010ff107819 */ /* 0x000fe40000011605 */
[----:B------:R-:W-:Y:S01]  /*0290*/  SHF.L.U32 R14, R5, 0x10, RZ ;  /* 0x00000010050e7819 */ /* 0x000fe200000006ff */
[----:B------:R-:W-:Y:S01]  /*02a0*/  IMAD.U32 R12, R12, 0x10000, RZ ;  /* 0x000100000c0c7824 */ /* 0x000fe200078e00ff */
[----:B------:R-:W-:Y:S01]  /*02b0*/  SHF.L.U32 R16, R16, 0x10, RZ ;  /* 0x0000001010107819 */ /* 0x000fe200000006ff */
[----:B-----5:R-:W-:-:S02]  /*02c0*/  FMUL.FTZ R5, R10, R7 ;  /* 0x000000070a057220 */ /* 0x020fc40000410000 */
[C---:B------:R-:W-:Y:S01]  /*02d0*/  FMUL.FTZ R11, R7.reuse, R14 ;  /* 0x0000000e070b7220 */ /* 0x040fe20000410000 */
[C---:B------:R-:W-:Y:S01]  /*02e0*/  FMUL.FTZ R12, R7.reuse, R12 ;  /* 0x0000000c070c7220 */ /* 0x040fe20000410000 */
[----:B------:R-:W-:Y:S01]  /*02f0*/  FMUL.FTZ R16, R7, R16 ;  /* 0x0000001007107220 */ /* 0x000fe20000410000 */
[----:B------:R-:W-:Y:S01]  /*0300*/  FFMA.FTZ R26, R5, R5, R26 ;  /* 0x00000005051a7223 */ /* 0x000fe2000001001a */
[----:B------:R-:W-:Y:S01]  /*0310*/  FFMA.FTZ R24, R11, R11, R24 ;  /* 0x0000000b0b187223 */ /* 0x000fe20000010018 */
[----:B------:R-:W-:Y:S01]  /*0320*/  FFMA.FTZ R25, R12, R12, R25 ;  /* 0x0000000c0c197223 */ /* 0x000fe20000010019 */
[----:B------:R-:W-:Y:S01]  /*0330*/  FFMA.FTZ R23, R16, R16, R23 ;  /* 0x0000001010177223 */ /* 0x000fe20000010017 */
[----:B------:R-:W-:Y:S06]  /*0340*/  @!P0 BRA P1, `(.L_x_39) ;  /* 0xfffffffc00ac8947 */ /* 0x000fec000083ffff */
.L_x_38:
[----:B------:R-:W-:Y:S05]  /*0350*/  BSYNC B0 ;  /* 0x0000000000007941 */ /* 0x000fea0003800000 */
.L_x_37:
[----:B------:R-:W-:Y:S05]  /*0360*/  BRA `(.L_x_40) ;  /* 0x0000000000e47947 */ /* 0x000fea0003800000 */
.L_x_36:
[----:B------:R-:W-:-:S04]  /*0370*/  ISETP.GT.AND P0, PT, R6, RZ, PT ;  /* 0x000000ff0600720c */ /* 0x000fc80003f04270 */
[----:B------:R-:W-:-:S13]  /*0380*/  ISETP.GT.AND P0, PT, R22, RZ, P0 ;  /* 0x000000ff1600720c */ /* 0x000fda0000704270 */
[----:B------:R-:W-:Y:S01]  /*0390*/  @!P0 IMAD.MOV.U32 R23, RZ, RZ, RZ ;  /* 0x000000ffff178224 */ /* 0x000fe200078e00ff */
[----:B------:R-:W-:Y:S02]  /*03a0*/  @!P0 CS2R R24, SRZ ;  /* 0x0000000000188805 */ /* 0x000fe4000001ff00 */
[----:B------:R-:W-:Y:S01]  /*03b0*/  @!P0 MOV R26, RZ ;  /* 0x000000ff001a8202 */ /* 0x000fe20000000f00 */
[----:B------:R-:W-:Y:S06]  /*03c0*/  @!P0 BRA `(.L_x_40) ;  /* 0x0000000000cc8947 */ /* 0x000fec0003800000 */
[----:B------:R-:W0:Y:S01]  /*03d0*/  S2R R28, SR_TID.X ;  /* 0x00000000001c7919 */ /* 0x000e220000002100 */
[----:B------:R-:W1:Y:S01]  /*03e0*/  LDC R27, c[0x0][0x210] ;  /* 0x00008400ff1b7b82 */ /* 0x000e620000000800 */
[----:B------:R-:W-:Y:S01]  /*03f0*/  IMAD.MOV.U32 R23, RZ, RZ, RZ ;  /* 0x000000ffff177224 */ /* 0x000fe200078e00ff */
[----:B------:R-:W-:Y:S02]  /*0400*/  CS2R R24, SRZ ;  /* 0x0000000000187805 */ /* 0x000fe4000001ff00 */
[----:B------:R-:W-:Y:S01]  /*0410*/  MOV R26, RZ ;  /* 0x000000ff001a7202 */ /* 0x000fe20000000f00 */
[----:B------:R-:W-:Y:S01]  /*0420*/  ULDC UR5, c[0x0][0x0] ;  /* 0x0000000000057ab9 */ /* 0x000fe20000000800 */
[----:B------:R-:W-:-:S05]  /*0430*/  UMOV UR4, URZ ;  /* 0x0000003f00047c82 */ /* 0x000fca0008000000 */
.L_x_41:
[----:B0-----:R-:W-:-:S05]  /*0440*/  VIADD R13, R28, UR4 ;  /* 0x000000041c0d7c36 */ /* 0x001fca0008000000 */
[C---:B------:R-:W-:Y:S02]  /*0450*/  IADD3 R15, R13.reuse, UR5, RZ ;  /* 0x000000050d0f7c10 */ /* 0x040fe4000fffe0ff */
[-C--:B-1----:R-:W-:Y:S02]  /*0460*/  ISETP.GE.AND P0, PT, R13, R27.reuse, PT ;  /* 0x0000001b0d00720c */ /* 0x082fe40003f06270 */
[C---:B------:R-:W-:Y:S01]  /*0470*/  ISETP.GE.AND P1, PT, R15.reuse, R27, PT ;  /* 0x0000001b0f00720c */ /* 0x040fe20003f26270 */
[----:B------:R-:W-:Y:S01]  /*0480*/  VIADD R17, R15, UR5 ;  /* 0x000000050f117c36 */ /* 0x000fe20008000000 */
[-C--:B------:R-:W-:Y:S02]  /*0490*/  ISETP.GE.OR P0, PT, R13, R22.reuse, P0 ;  /* 0x000000160d00720c */ /* 0x080fe40000706670 */
[----:B------:R-:W-:Y:S02]  /*04a0*/  ISETP.GE.OR P1, PT, R15, R22, P1 ;  /* 0x000000160f00720c */ /* 0x000fe40000f26670 */
[----:B------:R-:W-:-:S02]  /*04b0*/  IADD3 R19, R17, UR5, RZ ;  /* 0x0000000511137c10 */ /* 0x000fc4000fffe0ff */
[-C--:B------:R-:W-:Y:S02]  /*04c0*/  ISETP.GE.AND P2, PT, R17, R27.reuse, PT ;  /* 0x0000001b1100720c */ /* 0x080fe40003f46270 */
[----:B------:R-:W-:Y:S02]  /*04d0*/  ISETP.GE.AND P3, PT, R19, R27, PT ;  /* 0x0000001b1300720c */ /* 0x000fe40003f66270 */
[-C--:B------:R-:W-:Y:S02]  /*04e0*/  ISETP.GE.OR P2, PT, R17, R22.reuse, P2 ;  /* 0x000000161100720c */ /* 0x080fe40001746670 */
[----:B------:R-:W-:Y:S01]  /*04f0*/  ISETP.GE.OR P3, PT, R19, R22, P3 ;  /* 0x000000161300720c */ /* 0x000fe20001f66670 */
[----:B------:R-:W0:Y:S01]  /*0500*/  @!P0 LDC.64 R4, c[0x0][0xf50] ;  /* 0x0003d400ff048b82 */ /* 0x000e220000000a00 */
[----:B------:R-:W-:-:S04]  /*0510*/  @!P0 IMAD.WIDE R12, R13, 0x2, R2 ;  /* 0x000000020d0c8825 */ /* 0x000fc800078e0202 */
[--C-:B------:R-:W-:Y:S02]  /*0520*/  @!P1 IMAD.WIDE R14, R15, 0x2, R2.reuse ;  /* 0x000000020f0e9825 */ /* 0x100fe400078e0202 */
[----:B------:R-:W2:Y:S01]  /*0530*/  @!P0 LDG.E.U16 R12, desc[UR6][R12.64] ;  /* 0x000000060c0c8981 */ /* 0x000ea2000c1e1500 */
[----:B------:R-:W1:Y:S02]  /*0540*/  @!P1 LDC.64 R6, c[0x0][0xf50] ;  /* 0x0003d400ff069b82 */ /* 0x000e640000000a00 */
[--C-:B------:R-:W-:Y:S01]  /*0550*/  @!P2 IMAD.WIDE R16, R17, 0x2, R2.reuse ;  /* 0x000000021110a825 */ /* 0x100fe200078e0202 */
[----:B------:R-:W3:Y:S05]  /*0560*/  @!P1 LDG.E.U16 R14, desc[UR6][R14.64] ;  /* 0x000000060e0e9981 */ /* 0x000eea000c1e1500 */
[----:B------:R-:W4:Y:S01]  /*0570*/  @!P2 LDC.64 R8, c[0x0][0xf50] ;  /* 0x0003d400ff08ab82 */ /* 0x000f220000000a00 */
[----:B------:R-:W-:Y:S01]  /*0580*/  @!P3 IMAD.WIDE R18, R19, 0x2, R2 ;  /* 0x000000021312b825 */ /* 0x000fe200078e0202 */
[----:B------:R-:W5:Y:S05]  /*0590*/  @!P2 LDG.E.U16 R16, desc[UR6][R16.64] ;  /* 0x000000061010a981 */ /* 0x000f6a000c1e1500 */
[----:B------:R-:W5:Y:S01]  /*05a0*/  @!P3 LDG.E.U16 R18, desc[UR6][R18.64] ;  /* 0x000000061212b981 */ /* 0x000f62000c1e1500 */
[----:B------:R-:W4:Y:S03]  /*05b0*/  @!P3 LDC.64 R10, c[0x0][0xf50] ;  /* 0x0003d400ff0abb82 */ /* 0x000f260000000a00 */
[----:B0-----:R-:W5:Y:S04]  /*05c0*/  @!P0 LDG.E R4, desc[UR6][R4.64] ;  /* 0x0000000604048981 */ /* 0x001f68000c1e1900 */
[----:B-1----:R-:W5:Y:S04]  /*05d0*/  @!P1 LDG.E R7, desc[UR6][R6.64] ;  /* 0x0000000606079981 */ /* 0x002f68000c1e1900 */
[----:B----4-:R-:W4:Y:S04]  /*05e0*/  @!P2 LDG.E R9, desc[UR6][R8.64] ;  /* 0x000000060809a981 */ /* 0x010f28000c1e1900 */
[----:B------:R-:W4:Y:S01]  /*05f0*/  @!P3 LDG.E R11, desc[UR6][R10.64] ;  /* 0x000000060a0bb981 */ /* 0x000f22000c1e1900 */
[----:B------:R-:W-:-:S06]  /*0600*/  ULEA UR4, UR5, UR4, 0x2 ;  /* 0x0000000405047291 */ /* 0x000fcc000f8e103f */
[----:B------:R-:W-:Y:S02]  /*0610*/  ISETP.LE.AND P4, PT, R27, UR4, PT ;  /* 0x000000041b007c0c */ /* 0x000fe4000bf83270 */
[----:B------:R-:W-:Y:S01]  /*0620*/  ISETP.GT.AND P5, PT, R22, UR4, PT ;  /* 0x0000000416007c0c */ /* 0x000fe2000bfa4270 */
[----:B--2---:R-:W-:Y:S01]  /*0630*/  @!P0 IMAD.U32 R29, R12, 0x10000, RZ ;  /* 0x000100000c1d8824 */ /* 0x004fe200078e00ff */
[----:B---3--:R-:W-:Y:S01]  /*0640*/  @!P1 SHF.L.U32 R14, R14, 0x10, RZ ;  /* 0x000000100e0e9819 */ /* 0x008fe200000006ff */
[----:B-----5:R-:W-:Y:S02]  /*0650*/  @!P2 IMAD.U32 R12, R16, 0x10000, RZ ;  /* 0x00010000100ca824 */ /* 0x020fe400078e00ff */
[----:B------:R-:W-:Y:S01]  /*0660*/  @!P0 FMUL.FTZ R29, R29, R4 ;  /* 0x000000041d1d8220 */ /* 0x000fe20000410000 */
[----:B------:R-:W-:Y:S01]  /*0670*/  @!P3 SHF.L.U32 R4, R18, 0x10, RZ ;  /* 0x000000101204b819 */ /* 0x000fe200000006ff */
[----:B------:R-:W-:Y:S02]  /*0680*/  @!P1 FMUL.FTZ R14, R7, R14 ;  /* 0x0000000e070e9220 */ /* 0x000fe40000410000 */
[----:B------:R-:W-:-:S02]  /*0690*/  @!P0 FFMA.FTZ R26, R29, R29, R26 ;  /* 0x0000001d1d1a8223 */ /* 0x000fc4000001001a */
[----:B------:R-:W-:Y:S01]  /*06a0*/  @!P1 FFMA.FTZ R25, R14, R14, R25 ;  /* 0x0000000e0e199223 */ /* 0x000fe20000010019 */
[----:B----4-:R-:W-:-:S04]  /*06b0*/  @!P2 FMUL.FTZ R5, R9, R12 ;  /* 0x0000000c0905a220 */ /* 0x010fc80000410000 */
[----:B------:R-:W-:Y:S01]  /*06c0*/  @!P2 FFMA.FTZ R24, R5, R5, R24 ;  /* 0x000000050518a223 */ /* 0x000fe20000010018 */
[----:B------:R-:W-:-:S04]  /*06d0*/  @!P3 FMUL.FTZ R4, R11, R4 ;  /* 0x000000040b04b220 */ /* 0x000fc80000410000 */
[----:B------:R-:W-:Y:S01]  /*06e0*/  @!P3 FFMA.FTZ R23, R4, R4, R23 ;  /* 0x000000040417b223 */ /* 0x000fe20000010017 */
[----:B------:R-:W-:Y:S06]  /*06f0*/  @!P4 BRA P5, `(.L_x_41) ;  /* 0xfffffffc0050c947 */ /* 0x000fec000283ffff */
.L_x_40:
[----:B------:R-:W-:Y:S01]  /*0700*/  ULDC UR8, c[0x0][0x0] ;  /* 0x0000000000087ab9 */ /* 0x000fe20000000800 */
[----:B------:R-:W0:Y:S01]  /*0710*/  S2R R3, SR_TID.Y ;  /* 0x0000000000037919 */ /* 0x000e220000002200 */
[----:B------:R-:W1:Y:S01]  /*0720*/  LDC R5, c[0x0][0x4] ;  /* 0x00000100ff057b82 */ /* 0x000e620000000800 */
[----:B------:R-:W-:Y:S01]  /*0730*/  FADD.FTZ R26, RZ, R26 ;  /* 0x0000001aff1a7221 */ /* 0x000fe20000010000 */
[----:B------:R-:W-:Y:S01]  /*0740*/  UMOV UR4, 0x400 ;  /* 0x0000040000047882 */ /* 0x000fe20000000000 */
[----:B------:R-:W0:Y:S02]  /*0750*/  S2R R2, SR_TID.X ;  /* 0x0000000000027919 */ /* 0x000e240000002100 */
[----:B------:R-:W-:-:S03]  /*0760*/  FADD.FTZ R25, R26, R25 ;  /* 0x000000191a197221 */ /* 0x000fc60000010000 */
[----:B------:R-:W2:Y:S01]  /*0770*/  S2UR UR5, SR_CgaCtaId ;  /* 0x00000000000579c3 */ /* 0x000ea20000008800 */
[----:B------:R-:W-:-:S04]  /*0780*/  FADD.FTZ R24, R25, R24 ;  /* 0x0000001819187221 */ /* 0x000fc80000010000 */
[----:B------:R-:W-:Y:S01]  /*0790*/  FADD.FTZ R23, R24, R23 ;  /* 0x0000001718177221 */ /* 0x000fe20000010000 */
        /* <DEDUP_REMOVED lines=10> */
.L_x_43:
[----:B------:R-:W-:-:S04]  /*0840*/  SHF.R.S32.HI R8, RZ, 0x1, R5 ;  /* 0x00000001ff087819 */ /* 0x000fc80000011405 */
[----:B------:R-:W-:-:S13]  /*0850*/  ISETP.GE.AND P0, PT, R3, R8, PT ;  /* 0x000000080300720c */ /* 0x000fda0003f06270 */
[----:B------:R-:W-:Y:S01]  /*0860*/  @!P0 IMAD R7, R8, 0x4, R4 ;  /* 0x0000000408078824 */ /* 0x000fe200078e0204 */
[----:B------:R-:W-:Y:S05]  /*0870*/  @!P0 LDS R6, [R4] ;  /* 0x0000000004068984 */ /* 0x000fea0000000800 */
[----:B------:R-:W1:Y:S02]  /*0880*/  @!P0 LDS R7, [R7] ;  /* 0x0000000007078984 */ /* 0x000e640000000800 */
[----:B-1----:R-:W-:-:S05]  /*0890*/  @!P0 FADD.FTZ R9, R6, R7 ;  /* 0x0000000706098221 */ /* 0x002fca0000010000 */
[----:B------:R1:W-:Y:S01]  /*08a0*/  @!P0 STS [R4], R9 ;  /* 0x0000000904008388 */ /* 0x0003e20000000800 */
[----:B------:R-:W-:Y:S01]  /*08b0*/  BAR.SYNC.DEFER_BLOCKING 0x0 ;  /* 0x0000000000007b1d */ /* 0x000fe20000010000 */
[----:B------:R-:W-:Y:S02]  /*08c0*/  ISETP.GT.AND P0, PT, R5, 0xff, PT ;  /* 0x000000ff0500780c */ /* 0x000fe40003f04270 */
[----:B------:R-:W-:-:S11]  /*08d0*/  MOV R5, R8 ;  /* 0x0000000800057202 */ /* 0x000fd60000000f00 */
[----:B-1----:R-:W-:Y:S05]  /*08e0*/  @P0 BRA `(.L_x_43) ;  /* 0xfffffffc00d40947 */ /* 0x002fea000383ffff */
.L_x_42:
[----:B------:R-:W-:Y:S05]  /*08f0*/  @P1 BRA `(.L_x_44) ;  /* 0x00000000003c1947 */ /* 0x000fea0003800000 */
[----:B------:R-:W-:Y:S01]  /*0900*/  @P2 LDS R3, [R4] ;  /* 0x0000000004032984 */ /* 0x000fe20000000800 */
[----:B------:R-:W-:-:S03]  /*0910*/  UMOV UR4, 0xffffffff ;  /* 0xffffffff00047882 */ /* 0x000fc60000000000 */
[----:B------:R-:W0:Y:S02]  /*0920*/  @P2 LDS R6, [R4+0x80] ;  /* 0x0000800004062984 */ /* 0x000e240000000800 */
[----:B0-----:R-:W-:Y:S01]  /*0930*/  @P2 FADD.FTZ R23, R3, R6 ;  /* 0x0000000603172221 */ /* 0x001fe20000010000 */
[----:B------:R-:W-:Y:S06]  /*0940*/  BRA.DIV UR4, `(.L_x_45) ;  /* 0x0000000204907947 */ /* 0x000fec000b800000 */
[----:B------:R-:W0:Y:S02]  /*0950*/  SHFL.DOWN PT, R4, R23, 0x10, 0x1f ;  /* 0x0a001f0017047f89 */ /* 0x000e2400000e0000 */
[----:B0-----:R-:W-:-:S05]  /*0960*/  FADD.FTZ R4, R4, R23 ;  /* 0x0000001704047221 */ /* 0x001fca0000010000 */
[----:B------:R-:W0:Y:S02]  /*0970*/  SHFL.DOWN PT, R3, R4, 0x8, 0x1f ;  /* 0x09001f0004037f89 */ /* 0x000e2400000e0000 */
[----:B0-----:R-:W-:-:S05]  /*0980*/  FADD.FTZ R3, R4, R3 ;  /* 0x0000000304037221 */ /* 0x001fca0000010000 */
[----:B------:R-:W0:Y:S02]  /*0990*/  SHFL.DOWN PT, R6, R3, 0x4, 0x1f ;  /* 0x08801f0003067f89 */ /* 0x000e2400000e0000 */
[----:B0-----:R-:W-:-:S05]  /*09a0*/  FADD.FTZ R6, R3, R6 ;  /* 0x0000000603067221 */ /* 0x001fca0000010000 */
[----:B------:R-:W0:Y:S02]  /*09b0*/  SHFL.DOWN PT, R5, R6, 0x2, 0x1f ;  /* 0x08401f0006057f89 */ /* 0x000e2400000e0000 */
[----:B0-----:R-:W-:-:S05]  /*09c0*/  FADD.FTZ R5, R6, R5 ;  /* 0x0000000506057221 */ /* 0x001fca0000010000 */
[----:B------:R0:W1:Y:S02]  /*09d0*/  SHFL.DOWN PT, R8, R5, 0x1, 0x1f ;  /* 0x08201f0005087f89 */ /* 0x00006400000e0000 */
.L_x_51:
[----:B-1----:R-:W-:-:S07]  /*09e0*/  FADD.FTZ R11, R5, R8 ;  /* 0x00000008050b7221 */ /* 0x002fce0000010000 */
.L_x_44:
[----:B------:R-:W-:Y:S05]  /*09f0*/  WARPSYNC.ALL ;  /* 0x0000000000007948 */ /* 0x000fea0003800000 */
[----:B------:R-:W-:Y:S01]  /*0a00*/  BAR.SYNC.DEFER_BLOCKING 0x0 ;  /* 0x0000000000007b1d */ /* 0x000fe20000010000 */
        /* <DEDUP_REMOVED lines=12> */
[----:B------:R-:W-:Y:S01]  /*0ad0*/  ISETP.NE.AND P0, PT, RZ, UR4, PT ;  /* 0x00000004ff007c0c */ /* 0x000fe2000bf05270 */
[----:B--2---:R-:W-:-:S05]  /*0ae0*/  FADD.FTZ R7, R11, R0 ;  /* 0x000000000b077221 */ /* 0x004fca0000010000 */
[----:B------:R0:W-:Y:S07]  /*0af0*/  STG.E desc[UR6][R4.64], R7 ;  /* 0x0000000704007986 */ /* 0x0001ee000c101906 */
[----:B------:R-:W-:Y:S05]  /*0b00*/  @!P0 EXIT ;  /* 0x000000000000894d */ /* 0x000fea0003800000 */
[----:B0-----:R-:W0:Y:S01]  /*0b10*/  LDC.64 R2, c[0x0][0xf60] ;  /* 0x0003d800ff027b82 */ /* 0x001e220000000a00 */
[----:B------:R-:W-:Y:S02]  /*0b20*/  ULDC UR4, c[0x0][0xf40] ;  /* 0x0003d00000047ab9 */ /* 0x000fe40000000800 */
[----:B------:R-:W-:Y:S01]  /*0b30*/  IADD3 R20, R20, UR4, RZ ;  /* 0x0000000414147c10 */ /* 0x000fe2000fffe0ff */
[----:B------:R-:W-:-:S04]  /*0b40*/  ULDC UR4, c[0x0][0xf6c] ;  /* 0x0003db0000047ab9 */ /* 0x000fc80000000800 */
[----:B------:R-:W-:-:S04]  /*0b50*/  IMAD R21, R20, UR4, R21 ;  /* 0x0000000414157c24 */ /* 0x000fc8000f8e0215 */
[----:B0-----:R-:W-:-:S05]  /*0b60*/  IMAD.WIDE R2, R21, 0x4, R2 ;  /* 0x0000000415027825 */ /* 0x001fca00078e0202 */
[----:B------:R-:W-:Y:S01]  /*0b70*/  STG.E desc[UR6][R2.64], R11 ;  /* 0x0000000b02007986 */ /* 0x000fe2000c101906 */
[----:B------:R-:W-:Y:S05]  /*0b80*/  EXIT ;  /* 0x000000000000794d */ /* 0x000fea0003800000 */
.L_x_45:
[----:B------:R-:W-:Y:S01]  /*0b90*/  HFMA2.MMA R12, -RZ, RZ, 0, 1.847743988037109375e-06 ;  /* 0x0000001fff0c7435 */ /* 0x000fe200000001ff */
[----:B------:R-:W-:Y:S01]  /*0ba0*/  MOV R10, R23 ;  /* 0x00000017000a7202 */ /* 0x000fe20000000f00 */
[----:B------:R-:W-:Y:S01]  /*0bb0*/  IMAD.MOV.U32 R9, RZ, RZ, 0x10 ;  /* 0x00000010ff097424 */ /* 0x000fe200078e00ff */
[----:B------:R-:W-:-:S08]  /*0bc0*/  MOV R7, 0xffffffff ;  /* 0xffffffff00077802 */ /* 0x000fd00000000f00 */
[----:B------:R-:W-:Y:S05]  /*0bd0*/  WARPSYNC.COLLECTIVE R7, `(.L_x_46) ;  /* 0x0000000007087348 */ /* 0x000fea0003c00000 */
[----:B------:R0:W1:Y:S02]  /*0be0*/  SHFL.DOWN P0, R8, R10, R9, R12 ;  /* 0x080000090a087389 */ /* 0x000064000000000c */
[----:B01----:R-:W-:Y:S01]  /*0bf0*/  ENDCOLLECTIVE ;  /* 0x000000000000791b */ /* 0x003fe20003800000 */
.L_x_46:
[----:B------:R-:W-:Y:S01]  /*0c00*/  HFMA2.MMA R9, -RZ, RZ, 0, 4.76837158203125e-07 ;  /* 0x00000008ff097435 */ /* 0x000fe200000001ff */
[----:B------:R-:W-:-:S04]  /*0c10*/  IMAD.MOV.U32 R4, RZ, RZ, R8 ;  /* 0x000000ffff047224 */ /* 0x000fc800078e0008 */
[----:B------:R-:W-:-:S05]  /*0c20*/  FADD.FTZ R4, R4, R23 ;  /* 0x0000001704047221 */ /* 0x000fca0000010000 */
[----:B------:R-:W-:-:S07]  /*0c30*/  MOV R10, R4 ;  /* 0x00000004000a7202 */ /* 0x000fce0000000f00 */
[----:B------:R-:W-:Y:S05]  /*0c40*/  WARPSYNC.COLLECTIVE R7, `(.L_x_47) ;  /* 0x0000000007087348 */ /* 0x000fea0003c00000 */
[----:B------:R0:W1:Y:S02]  /*0c50*/  SHFL.DOWN P0, R8, R10, R9, R12 ;  /* 0x080000090a087389 */ /* 0x000064000000000c */
[----:B01----:R-:W-:Y:S01]  /*0c60*/  ENDCOLLECTIVE ;  /* 0x000000000000791b */ /* 0x003fe20003800000 */
.L_x_47:
[----:B------:R-:W-:Y:S01]  /*0c70*/  HFMA2.MMA R9, -RZ, RZ, 0, 2.384185791015625e-07 ;  /* 0x00000004ff097435 */ /* 0x000fe200000001ff */
[----:B------:R-:W-:-:S04]  /*0c80*/  IMAD.MOV.U32 R3, RZ, RZ, R8 ;  /* 0x000000ffff037224 */ /* 0x000fc800078e0008 */
[----:B------:R-:W-:-:S05]  /*0c90*/  FADD.FTZ R3, R4, R3 ;  /* 0x0000000304037221 */ /* 0x000fca0000010000 */
[----:B------:R-:W-:-:S07]  /*0ca0*/  MOV R10, R3 ;  /* 0x00000003000a7202 */ /* 0x000fce0000000f00 */
[----:B------:R-:W-:Y:S05]  /*0cb0*/  WARPSYNC.COLLECTIVE R7, `(.L_x_48) ;  /* 0x0000000007087348 */ /* 0x000fea0003c00000 */
[----:B------:R0:W1:Y:S02]  /*0cc0*/  SHFL.DOWN P0, R8, R10, R9, R12 ;  /* 0x080000090a087389 */ /* 0x000064000000000c */
[----:B01----:R-:W-:Y:S01]  /*0cd0*/  ENDCOLLECTIVE ;  /* 0x000000000000791b */ /* 0x003fe20003800000 */
.L_x_48:
[----:B------:R-:W-:Y:S01]  /*0ce0*/  HFMA2.MMA R9, -RZ, RZ, 0, 1.1920928955078125e-07 ;  /* 0x00000002ff097435 */ /* 0x000fe200000001ff */
[----:B------:R-:W-:-:S04]  /*0cf0*/  IMAD.MOV.U32 R6, RZ, RZ, R8 ;  /* 0x000000ffff067224 */ /* 0x000fc800078e0008 */
[----:B------:R-:W-:-:S05]  /*0d00*/  FADD.FTZ R6, R3, R6 ;  /* 0x0000000603067221 */ /* 0x000fca0000010000 */
[----:B------:R-:W-:-:S07]  /*0d10*/  MOV R10, R6 ;  /* 0x00000006000a7202 */ /* 0x000fce0000000f00 */
[----:B------:R-:W-:Y:S05]  /*0d20*/  WARPSYNC.COLLECTIVE R7, `(.L_x_49) ;  /* 0x0000000007087348 */ /* 0x000fea0003c00000 */
[----:B------:R0:W1:Y:S02]  /*0d30*/  SHFL.DOWN P0, R8, R10, R9, R12 ;  /* 0x080000090a087389 */ /* 0x000064000000000c */
[----:B01----:R-:W-:Y:S01]  /*0d40*/  ENDCOLLECTIVE ;  /* 0x000000000000791b */ /* 0x003fe20003800000 */
.L_x_49:
[----:B------:R-:W-:Y:S01]  /*0d50*/  HFMA2.MMA R9, -RZ, RZ, 0, 5.9604644775390625e-08 ;  /* 0x00000001ff097435 */ /* 0x000fe200000001ff */
[----:B------:R-:W-:-:S04]  /*0d60*/  IMAD.MOV.U32 R5, RZ, RZ, R8 ;  /* 0x000000ffff057224 */ /* 0x000fc800078e0008 */
[----:B------:R-:W-:-:S05]  /*0d70*/  FADD.FTZ R5, R6, R5 ;  /* 0x0000000506057221 */ /* 0x000fca0000010000 */
[----:B------:R-:W-:-:S07]  /*0d80*/  MOV R10, R5 ;  /* 0x00000005000a7202 */ /* 0x000fce0000000f00 */
[----:B------:R-:W-:Y:S05]  /*0d90*/  WARPSYNC.COLLECTIVE R7, `(.L_x_50) ;  /* 0x0000000007087348 */ /* 0x000fea0003c00000 */
[----:B------:R0:W1:Y:S02]  /*0da0*/  SHFL.DOWN P0, R8, R10, R9, R12 ;  /* 0x080000090a087389 */ /* 0x000064000000000c */
[----:B01----:R-:W-:Y:S01]  /*0db0*/  ENDCOLLECTIVE ;  /* 0x000000000000791b */ /* 0x003fe20003800000 */
.L_x_50:
[----:B------:R-:W-:Y:S05]  /*0dc0*/  BRA `(.L_x_51) ;  /* 0xfffffffc00047947 */ /* 0x000fea000383ffff */
.L_x_52:
        /* <DEDUP_REMOVED lines=11> */
.L_x_220:


//--------------------- .text._Z25multi_tensor_apply_kernelI18TensorListMetadataILi1EE20UnscaleL2NormFunctorIN3c104HalfEEJPfS6_S6_biEEvlPViT_T0_DpT1_ --------------------------
	.section	.text._Z25multi_tensor_apply_kernelI18TensorListMetadataILi1EE20UnscaleL2NormFunctorIN3c104HalfEEJPfS6_S6_biEEvlPViT_T0_DpT1_,"ax",@progbits
	.align	128
        .global         _Z25multi_tensor_apply_kernelI18TensorListMetadataILi1EE20UnscaleL2NormFunctorIN3c104HalfEEJPfS6_S6_biEEvlPViT_T0_DpT1_
        .type           _Z25multi_tensor_apply_kernelI18TensorListMetadataILi1EE20UnscaleL2NormFunctorIN3c104HalfEEJPfS6_S6_biEEvlPViT_T0_DpT1_,@function
        .size           _Z25multi_tensor_apply_kernelI18TensorListMetadataILi1EE20UnscaleL2NormFunctorIN3c104HalfEEJPfS6_S6_biEEvlPViT_T0_DpT1_,(.L_x_221 - _Z25multi_tensor_apply_kernelI18TensorListMetadataILi1EE20UnscaleL2NormFunctorIN3c104HalfEEJPfS6_S6_biEEvlPViT_T0_DpT1_)
        .other          _Z25multi_tensor_apply_kernelI18TensorListMetadataILi1EE20UnscaleL2NormFunctorIN3c104HalfEEJPfS6_S6_biEEvlPViT_T0_DpT1_,@"STO_CUDA_ENTRY STV_DEFAULT"
_Z25multi_tensor_apply_kernelI18TensorListMetadataILi1EE20UnscaleL2NormFunctorIN3c104HalfEEJPfS6_S6_biEEvlPViT_T0_DpT1_:
.text._Z25multi_tensor_apply_kernelI18TensorListMetadataILi1EE20UnscaleL2NormFunctorIN3c104HalfEEJPfS6_S6_biEEvlPViT_T0_DpT1_:
[----:B------:R-:W-:Y:S01]  /*0000*/  LDC R1, c[0x0][0x28] ;  /* 0x00000a00ff017b82 */ /* 0x000fe20000000800 */
[----:B------:R-:W0:Y:S01]  /*0010*/  S2R R0, SR_CTAID.X ;  /* 0x0000000000007919 */ /* 0x000e220000002500 */
[----:B------:R-:W-:-:S06]  /*0020*/  HFMA2.MMA R3, -RZ, RZ, 0, 9.5367431640625e-07 ;  /* 0x00000010ff037435 */ /* 0x000fcc00000001ff */
[----:B------:R-:W1:Y:S01]  /*0030*/  LDC R6, c[0x0][0x210] ;  /* 0x00008400ff067b82 */ /* 0x000e620000000800 */
[----:B------:R-:W-:-:S07]  /*0040*/  ULDC.64 UR6, c[0x0][0x208] ;  /* 0x0000820000067ab9 */ /* 0x000fce0000000a00 */
[----:B0-----:R-:W0:Y:S01]  /*0050*/  LDC.U8 R20, c[0x0][R0+0x900] ;  /* 0x0002400000147b82 */ /* 0x001e220000000000 */
[----:B------:R-:W-:-:S07]  /*0060*/  LEA R21, R0, R3, 0x2 ;  /* 0x0000000300157211 */ /* 0x000fce00078e10ff */
[----:B------:R-:W1:Y:S01]  /*0070*/  LDC R21, c[0x0][R21+0xa30] ;  /* 0x00028c0015157b82 */ /* 0x000e620000000800 */
[----:B0-----:R-:W-:-:S07]  /*0080*/  IMAD R4, R20, 0x8, R3 ;  /* 0x0000000814047824 */ /* 0x001fce00078e0203 */
[----:B------:R-:W0:Y:S01]  /*0090*/  LDC.64 R2, c[0x0][R4+0x210] ;  /* 0x0000840004027b82 */ /* 0x000e220000000a00 */
[----:B-1----:R-:W-:-:S07]  /*00a0*/  IMAD R5, R21, R6, RZ ;  /* 0x0000000615057224 */ /* 0x002fce00078e02ff */
[----:B------:R-:W1:Y:S01]  /*00b0*/  LDC R22, c[0x0][R4+0x580] ;  /* 0x0001600004167b82 */ /* 0x000e620000000800 */
[C---:B0-----:R-:W-:Y:S01]  /*00c0*/  LEA R7, R5.reuse, R2, 0x1 ;  /* 0x0000000205077211 */ /* 0x041fe200078e08ff */
        /* <DEDUP_REMOVED lines=9> */
[----:B------:R-:W-:Y:S02]  /*0160*/  CS2R R24, SRZ ;  /* 0x0000000000187805 */ /* 0x000fe4000001ff00 */
[----:B------:R-:W-:Y:S01]  /*0170*/  MOV R26, RZ ;  /* 0x000000ff001a7202 */ /* 0x000fe20000000f00 */
[----:B0-----:R-:W-:-:S05]  /*0180*/  IMAD.SHL.U32 R5, R9, 0x4, RZ ;  /* 0x0000000409057824 */ /* 0x001fca00078e00ff */
[----:B------:R-:W-:-:S04]  /*0190*/  ISETP.GE.AND P0, PT, R5, R6, PT ;  /* 0x000000060500720c */ /* 0x000fc80003f06270 */
[----:B------:R-:W-:-:S13]  /*01a0*/  ISETP.GE.OR P0, PT, R5, R22, P0 ;  /* 0x000000160500720c */ /* 0x000fda0000706670 */
[----:B------:R-:W-:Y:S05]  /*01b0*/  @P0 BRA `(.L_x_55) ;  /* 0x0000000000640947 */ /* 0x000fea0003800000 */
[----:B------:R-:W0:Y:S02]  /*01c0*/  LDC.64 R4, c[0x0][0xf50] ;  /* 0x0003d400ff047b82 */ /* 0x000e240000000a00 */
[----:B0-----:R0:W5:Y:S06]  /*01d0*/  LDG.E R7, desc[UR6][R4.64] ;  /* 0x0000000604077981 */ /* 0x00116c000c1e1900 */
[----:B------:R-:W1:Y:S01]  /*01e0*/  LDC R8, c[0x0][RZ] ;  /* 0x00000000ff087b82 */ /* 0x000e620000000800 */
[----:B------:R-:W-:-:S07]  /*01f0*/  IMAD.MOV.U32 R23, RZ, RZ, RZ ;  /* 0x000000ffff177224 */ /* 0x000fce00078e00ff */
.L_x_56:
[----:B0-----:R-:W-:-:S06]  /*0200*/  IMAD.WIDE R4, R9, 0x8, R2 ;  /* 0x0000000809047825 */ /* 0x001fcc00078e0202 */
[----:B------:R-:W2:Y:S01]  /*0210*/  LDG.E.64 R4, desc[UR6][R4.64] ;  /* 0x0000000604047981 */ /* 0x000ea2000c1e1b00 */
[----:B-1----:R-:W-:-:S04]  /*0220*/  IADD3 R9, R8, R9, RZ ;  /* 0x0000000908097210 */ /* 0x002fc80007ffe0ff */
[----:B------:R-:W-:-:S04]  /*0230*/  SHF.L.U32 R11, R9, 0x2, RZ ;  /* 0x00000002090b7819 */ /* 0x000fc800000006ff */
[C---:B------:R-:W-:Y:S02]  /*0240*/  ISETP.GE.AND P0, PT, R11.reuse, R6, PT ;  /* 0x000000060b00720c */ /* 0x040fe40003f06270 */
[----:B------:R-:W-:Y:S02]  /*0250*/  ISETP.LT.AND P1, PT, R11, R22, PT ;  /* 0x000000160b00720c */ /* 0x000fe40003f21270 */
[--C-:B--2---:R-:W-:Y:S01]  /*0260*/  SHF.R.U64 R12, R4, 0x10, R5.reuse ;  /* 0x00000010040c7819 */ /* 0x104fe20000001205 */
[----:B------:R-:W-:Y:S01]  /*0270*/  HADD2.F32 R10, -RZ, R4.H0_H0 ;  /* 0x20000004ff0a7230 */ /* 0x000fe20000004100 */
[----:B------:R-:W-:Y:S01]  /*0280*/  SHF.R.U32.HI R16, RZ, 0x10, R5 ;  /* 0x00000010ff107819 */ /* 0x000fe20000011605 */
[----:B------:R-:W-:Y:S02]  /*0290*/  HADD2.F32 R14, -RZ, R5.H0_H0 ;  /* 0x20000005ff0e7230 */ /* 0x000fe40000004100 */
[----:B------:R-:W-:Y:S02]  /*02a0*/  HADD2.F32 R12, -RZ, R12.H0_H0 ;  /* 0x2000000cff0c7230 */ /* 0x000fe40000004100 */
[----:B-----5:R-:W-:Y:S01]  /*02b0*/  FMUL.FTZ R5, R10, R7 ;  /* 0x000000070a057220 */ /* 0x020fe20000410000 */
[----:B------:R-:W-:-:S02]  /*02c0*/  HADD2.F32 R16, -RZ, R16.H0_H0 ;  /* 0x20000010ff107230 */ /* 0x000fc40000004100 */
[C---:B------:R-:W-:Y:S01]  /*02d0*/  FMUL.FTZ R11, R7.reuse, R14 ;  /* 0x0000000e070b7220 */ /* 0x040fe20000410000 */
[----:B------:R-:W-:Y:S01]  /*02e0*/  FMUL.FTZ R12, R7, R12 ;  /* 0x0000000c070c7220 */ /* 0x000fe20000410000 */
[----:B------:R-:W-:Y:S01]  /*02f0*/  FFMA.FTZ R26, R5, R5, R26 ;  /* 0x00000005051a7223 */ /* 0x000fe2000001001a */
[----:B------:R-:W-:Y:S01]  /*0300*/  FMUL.FTZ R16, R7, R16 ;  /* 0x0000001007107220 */ /* 0x000fe20000410000 */
[----:B------:R-:W-:Y:S01]  /*0310*/  FFMA.FTZ R24, R11, R11, R24 ;  /* 0x0000000b0b187223 */ /* 0x000fe20000010018 */
[----:B------:R-:W-:Y:S02]  /*0320*/  FFMA.FTZ R25, R12, R12, R25 ;  /* 0x0000000c0c197223 */ /* 0x000fe40000010019 */
[----:B------:R-:W-:Y:S01]  /*0330*/  FFMA.FTZ R23, R16, R16, R23 ;  /* 0x0000001010177223 */ /* 0x000fe20000010017 */
[----:B------:R-:W-:Y:S06]  /*0340*/  @!P0 BRA P1, `(.L_x_56) ;  /* 0xfffffffc00ac8947 */ /* 0x000fec000083ffff */
.L_x_55:
[----:B------:R-:W-:Y:S05]  /*0350*/  BSYNC B0 ;  /* 0x0000000000007941 */ /* 0x000fea0003800000 */
.L_x_54:
[----:B------:R-:W-:Y:S05]  /*0360*/  BRA `(.L_x_57) ;  /* 0x0000000000e47947 */ /* 0x000fea0003800000 */
.L_x_53:
        /* <DEDUP_REMOVED lines=8> */
[----:B------:R-:W-:Y:S01]  /*03f0*/  HFMA2.MMA R23, -RZ, RZ, 0, 0 ;  /* 0x00000000ff177435 */ /* 0x000fe200000001ff */
[----:B------:R-:W-:Y:S01]  /*0400*/  CS2R R24, SRZ ;  /* 0x0000000000187805 */ /* 0x000fe2000001ff00 */
[----:B------:R-:W-:Y:S01]  /*0410*/  IMAD.MOV.U32 R26, RZ, RZ, RZ ;  /* 0x000000ffff1a7224 */ /* 0x000fe200078e00ff */
[----:B------:R-:W-:Y:S01]  /*0420*/  ULDC UR5, c[0x0][0x0] ;  /* 0x0000000000057ab9 */ /* 0x000fe20000000800 */
[----:B------:R-:W-:-:S07]  /*0430*/  UMOV UR4, URZ ;  /* 0x0000003f00047c82 */ /* 0x000fce0008000000 */
.L_x_58:
[----:B0-----:R-:W-:-:S04]  /*0440*/  IADD3 R13, R28, UR4, RZ ;  /* 0x000000041c0d7c10 */ /* 0x001fc8000fffe0ff */
        /* <DEDUP_REMOVED lines=30> */
[----:B--2---:R-:W-:Y:S02]  /*0630*/  @!P0 HADD2.F32 R29, -RZ, R12.H0_H0 ;  /* 0x2000000cff1d8230 */ /* 0x004fe40000004100 */
[----:B---3--:R-:W-:Y:S02]  /*0640*/  @!P1 HADD2.F32 R14, -RZ, R14.H0_H0 ;  /* 0x2000000eff0e9230 */ /* 0x008fe40000004100 */
[----:B-----5:R-:W-:Y:S02]  /*0650*/  @!P2 HADD2.F32 R12, -RZ, R16.H0_H0 ;  /* 0x20000010ff0ca230 */ /* 0x020fe40000004100 */
[----:B------:R-:W-:Y:S01]  /*0660*/  @!P0 FMUL.FTZ R29, R29, R4 ;  /* 0x000000041d1d8220 */ /* 0x000fe20000410000 */
[----:B------:R-:W-:-:S02]  /*0670*/  @!P3 HADD2.F32 R4, -RZ, R18.H0_H0 ;  /* 0x20000012ff04b230 */ /* 0x000fc40000004100 */
[----:B------:R-:W-:Y:S01]  /*0680*/  @!P1 FMUL.FTZ R14, R7, R14 ;  /* 0x0000000e070e9220 */ /* 0x000fe20000410000 */
[----:B------:R-:W-:-:S03]  /*0690*/  @!P0 FFMA.FTZ R26, R29, R29, R26 ;  /* 0x0000001d1d1a8223 */ /* 0x000fc6000001001a */
[----:B------:R-:W-:Y:S01]  /*06a0*/  @!P1 FFMA.FTZ R25, R14, R14, R25 ;  /* 0x0000000e0e199223 */ /* 0x000fe20000010019 */
[----:B----4-:R-:W-:-:S04]  /*06b0*/  @!P2 FMUL.FTZ R5, R9, R12 ;  /* 0x0000000c0905a220 */ /* 0x010fc80000410000 */
[----:B------:R-:W-:Y:S01]  /*06c0*/  @!P2 FFMA.FTZ R24, R5, R5, R24 ;  /* 0x000000050518a223 */ /* 0x000fe20000010018 */
[----:B------:R-:W-:-:S04]  /*06d0*/  @!P3 FMUL.FTZ R4, R11, R4 ;  /* 0x000000040b04b220 */ /* 0x000fc80000410000 */
[----:B------:R-:W-:Y:S01]  /*06e0*/  @!P3 FFMA.FTZ R23, R4, R4, R23 ;  /* 0x000000040417b223 */ /* 0x000fe20000010017 */
[----:B------:R-:W-:Y:S06]  /*06f0*/  @!P4 BRA P5, `(.L_x_58) ;  /* 0xfffffffc0050c947 */ /* 0x000fec000283ffff */
.L_x_57:
        /* <DEDUP_REMOVED lines=20> */
.L_x_60:
[----:B------:R-:W-:-:S04]  /*0840*/  SHF.R.S32.HI R8, RZ, 0x1, R5 ;  /* 0x00000001ff087819 */ /* 0x000fc80000011405 */
[----:B------:R-:W-:-:S13]  /*0850*/  ISETP.GE.AND P0, PT, R3, R8, PT ;  /* 0x000000080300720c */ /* 0x000fda0003f06270 */
[----:B------:R-:W-:Y:S01]  /*0860*/  @!P0 LEA R7, R8, R4, 0x2 ;  /* 0x0000000408078211 */ /* 0x000fe200078e10ff */
[----:B------:R-:W-:Y:S05]  /*0870*/  @!P0 LDS R6, [R4] ;  /* 0x0000000004068984 */ /* 0x000fea0000000800 */
[----:B------:R-:W1:Y:S02]  /*0880*/  @!P0 LDS R7, [R7] ;  /* 0x0000000007078984 */ /* 0x000e640000000800 */
[----:B-1----:R-:W-:-:S05]  /*0890*/  @!P0 FADD.FTZ R9, R6, R7 ;  /* 0x0000000706098221 */ /* 0x002fca0000010000 */
[----:B------:R1:W-:Y:S01]  /*08a0*/  @!P0 STS [R4], R9 ;  /* 0x0000000904008388 */ /* 0x0003e20000000800 */
[----:B------:R-:W-:Y:S01]  /*08b0*/  BAR.SYNC.DEFER_BLOCKING 0x0 ;  /* 0x0000000000007b1d */ /* 0x000fe20000010000 */
[----:B------:R-:W-:Y:S01]  /*08c0*/  ISETP.GT.AND P0, PT, R5, 0xff, PT ;  /* 0x000000ff0500780c */ /* 0x000fe20003f04270 */
[----:B------:R-:W-:-:S12]  /*08d0*/  IMAD.MOV.U32 R5, RZ, RZ, R8 ;  /* 0x000000ffff057224 */ /* 0x000fd800078e0008 */
[----:B-1----:R-:W-:Y:S05]  /*08e0*/  @P0 BRA `(.L_x_60) ;  /* 0xfffffffc00d40947 */ /* 0x002fea000383ffff */
.L_x_59:
        /* <DEDUP_REMOVED lines=15> */
.L_x_68:
[----:B-1----:R-:W-:-:S07]  /*09e0*/  FADD.FTZ R11, R5, R8 ;  /* 0x00000008050b7221 */ /* 0x002fce0000010000 */
.L_x_61:
        /* <DEDUP_REMOVED lines=8> */
[----:B------:R-:W-:Y:S02]  /*0a70*/  @P0 MOV R9, 0x1 ;  /* 0x0000000100090802 */ /* 0x000fe40000000f00 */
        /* <DEDUP_REMOVED lines=17> */
.L_x_62:
[----:B------:R-:W-:Y:S01]  /*0b90*/  HFMA2.MMA R9, -RZ, RZ, 0, 9.5367431640625e-07 ;  /* 0x00000010ff097435 */ /* 0x000fe200000001ff */
[----:B------:R-:W-:Y:S01]  /*0ba0*/  IMAD.MOV.U32 R10, RZ, RZ, R23 ;  /* 0x000000ffff0a7224 */ /* 0x000fe200078e0017 */
[----:B------:R-:W-:Y:S01]  /*0bb0*/  MOV R12, 0x1f ;  /* 0x0000001f000c7802 */ /* 0x000fe20000000f00 */
[----:B------:R-:W-:-:S08]  /*0bc0*/  IMAD.MOV.U32 R7, RZ, RZ, -0x1 ;  /* 0xffffffffff077424 */ /* 0x000fd000078e00ff */
[----:B------:R-:W-:Y:S05]  /*0bd0*/  WARPSYNC.COLLECTIVE R7, `(.L_x_63) ;  /* 0x0000000007087348 */ /* 0x000fea0003c00000 */
[----:B------:R0:W1:Y:S02]  /*0be0*/  SHFL.DOWN P0, R8, R10, R9, R12 ;  /* 0x080000090a087389 */ /* 0x000064000000000c */
[----:B01----:R-:W-:Y:S01]  /*0bf0*/  ENDCOLLECTIVE ;  /* 0x000000000000791b */ /* 0x003fe20003800000 */
.L_x_63:
[----:B------:R-:W-:Y:S01]  /*0c00*/  IMAD.MOV.U32 R9, RZ, RZ, 0x8 ;  /* 0x00000008ff097424 */ /* 0x000fe200078e00ff */
[----:B------:R-:W-:-:S05]  /*0c10*/  MOV R4, R8 ;  /* 0x0000000800047202 */ /* 0x000fca0000000f00 */
[----:B------:R-:W-:-:S05]  /*0c20*/  FADD.FTZ R4, R4, R23 ;  /* 0x0000001704047221 */ /* 0x000fca0000010000 */
[----:B------:R-:W-:-:S07]  /*0c30*/  MOV R10, R4 ;  /* 0x00000004000a7202 */ /* 0x000fce0000000f00 */
[----:B------:R-:W-:Y:S05]  /*0c40*/  WARPSYNC.COLLECTIVE R7, `(.L_x_64) ;  /* 0x0000000007087348 */ /* 0x000fea0003c00000 */
[----:B------:R0:W1:Y:S02]  /*0c50*/  SHFL.DOWN P0, R8, R10, R9, R12 ;  /* 0x080000090a087389 */ /* 0x000064000000000c */
[----:B01----:R-:W-:Y:S01]  /*0c60*/  ENDCOLLECTIVE ;  /* 0x000000000000791b */ /* 0x003fe20003800000 */
.L_x_64:
[----:B------:R-:W-:Y:S01]  /*0c70*/  IMAD.MOV.U32 R9, RZ, RZ, 0x4 ;  /* 0x00000004ff097424 */ /* 0x000fe200078e00ff */
[----:B------:R-:W-:-:S05]  /*0c80*/  MOV R3, R8 ;  /* 0x0000000800037202 */ /* 0x000fca0000000f00 */
[----:B------:R-:W-:-:S05]  /*0c90*/  FADD.FTZ R3, R4, R3 ;  /* 0x0000000304037221 */ /* 0x000fca0000010000 */
[----:B------:R-:W-:-:S07]  /*0ca0*/  MOV R10, R3 ;  /* 0x00000003000a7202 */ /* 0x000fce0000000f00 */
[----:B------:R-:W-:Y:S05]  /*0cb0*/  WARPSYNC.COLLECTIVE R7, `(.L_x_65) ;  /* 0x0000000007087348 */ /* 0x000fea0003c00000 */
[----:B------:R0:W1:Y:S02]  /*0cc0*/  SHFL.DOWN P0, R8, R10, R9, R12 ;  /* 0x080000090a087389 */ /* 0x000064000000000c */
[----:B01----:R-:W-:Y:S01]  /*0cd0*/  ENDCOLLECTIVE ;  /* 0x000000000000791b */ /* 0x003fe20003800000 */
.L_x_65:
[----:B------:R-:W-:Y:S01]  /*0ce0*/  IMAD.MOV.U32 R9, RZ, RZ, 0x2 ;  /* 0x00000002ff097424 */ /* 0x000fe200078e00ff */
[----:B------:R-:W-:-:S05]  /*0cf0*/  MOV R6, R8 ;  /* 0x0000000800067202 */ /* 0x000fca0000000f00 */
[----:B------:R-:W-:-:S05]  /*0d00*/  FADD.FTZ R6, R3, R6 ;  /* 0x0000000603067221 */ /* 0x000fca0000010000 */
[----:B------:R-:W-:-:S07]  /*0d10*/  MOV R10, R6 ;  /* 0x00000006000a7202 */ /* 0x000fce0000000f00 */
[----:B------:R-:W-:Y:S05]  /*0d20*/  WARPSYNC.COLLECTIVE R7, `(.L_x_66) ;  /* 0x0000000007087348 */ /* 0x000fea0003c00000 */
[----:B------:R0:W1:Y:S02]  /*0d30*/  SHFL.DOWN P0, R8, R10, R9, R12 ;  /* 0x080000090a087389 */ /* 0x000064000000000c */
[----:B01----:R-:W-:Y:S01]  /*0d40*/  ENDCOLLECTIVE ;  /* 0x000000000000791b */ /* 0x003fe20003800000 */
.L_x_66:
[----:B------:R-:W-:Y:S01]  /*0d50*/  HFMA2.MMA R9, -RZ, RZ, 0, 5.9604644775390625e-08 ;  /* 0x00000001ff097435 */ /* 0x000fe200000001ff */
[----:B------:R-:W-:-:S05]  /*0d60*/  MOV R5, R8 ;  /* 0x0000000800057202 */ /* 0x000fca0000000f00 */
[----:B------:R-:W-:-:S05]  /*0d70*/  FADD.FTZ R5, R6, R5 ;  /* 0x0000000506057221 */ /* 0x000fca0000010000 */
[----:B------:R-:W-:-:S07]  /*0d80*/  MOV R10, R5 ;  /* 0x00000005000a7202 */ /* 0x000fce0000000f00 */
[----:B------:R-:W-:Y:S05]  /*0d90*/  WARPSYNC.COLLECTIVE R7, `(.L_x_67) ;  /* 0x0000000007087348 */ /* 0x000fea0003c00000 */
[----:B------:R0:W1:Y:S02]  /*0da0*/  SHFL.DOWN P0, R8, R10, R9, R12 ;  /* 0x080000090a087389 */ /* 0x000064000000000c */
[----:B01----:R-:W-:Y:S01]  /*0db0*/  ENDCOLLECTIVE ;  /* 0x000000000000791b */ /* 0x003fe20003800000 */
.L_x_67:
[----:B------:R-:W-:Y:S05]  /*0dc0*/  BRA `(.L_x_68) ;  /* 0xfffffffc00047947 */ /* 0x000fea000383ffff */
.L_x_69:
        /* <DEDUP_REMOVED lines=11> */
.L_x_221:


//--------------------- .text._Z25multi_tensor_apply_kernelI18TensorListMetadataILi1EE20UnscaleL2NormFunctorIfEJPfS4_S4_biEEvlPViT_T0_DpT1_ --------------------------
	.section	.text._Z25multi_tensor_apply_kernelI18TensorListMetadataILi1EE20UnscaleL2NormFunctorIfEJPfS4_S4_biEEvlPViT_T0_DpT1_,"ax",@progbits
	.align	128
        .global         _Z25multi_tensor_apply_kernelI18TensorListMetadataILi1EE20UnscaleL2NormFunctorIfEJPfS4_S4_biEEvlPViT_T0_DpT1_
        .type           _Z25multi_tensor_apply_kernelI18TensorListMetadataILi1EE20UnscaleL2NormFunctorIfEJPfS4_S4_biEEvlPViT_T0_DpT1_,@function
        .size           _Z25multi_tensor_apply_kernelI18TensorListMetadataILi1EE20UnscaleL2NormFunctorIfEJPfS4_S4_biEEvlPViT_T0_DpT1_,(.L_x_222 - _Z25multi_tensor_apply_kernelI18TensorListMetadataILi1EE20UnscaleL2NormFunctorIfEJPfS4_S4_biEEvlPViT_T0_DpT1_)
        .other          _Z25multi_tensor_apply_kernelI18TensorListMetadataILi1EE20UnscaleL2NormFunctorIfEJPfS4_S4_biEEvlPViT_T0_DpT1_,@"STO_CUDA_ENTRY STV_DEFAULT"
_Z25multi_tensor_apply_kernelI18TensorListMetadataILi1EE20UnscaleL2NormFunctorIfEJPfS4_S4_biEEvlPViT_T0_DpT1_:
.text._Z25multi_tensor_apply_kernelI18TensorListMetadataILi1EE20UnscaleL2NormFunctorIfEJPfS4_S4_biEEvlPViT_T0_DpT1_:
        /* <DEDUP_REMOVED lines=32> */
.L_x_73:
[----:B0-----:R-:W-:-:S06]  /*0200*/  IMAD.WIDE R4, R9, 0x10, R2 ;  /* 0x0000001009047825 */ /* 0x001fcc00078e0202 */
[----:B------:R-:W2:Y:S01]  /*0210*/  LDG.E.128 R4, desc[UR6][R4.64] ;  /* 0x0000000604047981 */ /* 0x000ea2000c1e1d00 */
[----:B-1----:R-:W-:-:S05]  /*0220*/  IMAD.IADD R9, R12, 0x1, R9 ;  /* 0x000000010c097824 */ /* 0x002fca00078e0209 */
[----:B------:R-:W-:-:S04]  /*0230*/  SHF.L.U32 R15, R9, 0x2, RZ ;  /* 0x00000002090f7819 */ /* 0x000fc800000006ff */
[C---:B------:R-:W-:Y:S02]  /*0240*/  ISETP.GE.AND P0, PT, R15.reuse, R8, PT ;  /* 0x000000080f00720c */ /* 0x040fe40003f06270 */
[----:B------:R-:W-:Y:S01]  /*0250*/  ISETP.LT.AND P1, PT, R15, R18, PT ;  /* 0x000000120f00720c */ /* 0x000fe20003f21270 */
[C---:B--2--5:R-:W-:Y:S01]  /*0260*/  FMUL.FTZ R15, R11.reuse, R6 ;  /* 0x000000060b0f7220 */ /* 0x064fe20000410000 */
[C---:B------:R-:W-:Y:S01]  /*0270*/  FMUL.FTZ R13, R11.reuse, R4 ;  /* 0x000000040b0d7220 */ /* 0x040fe20000410000 */
[C---:B------:R-:W-:Y:S01]  /*0280*/  FMUL.FTZ R10, R11.reuse, R5 ;  /* 0x000000050b0a7220 */ /* 0x040fe20000410000 */
[----:B------:R-:W-:Y:S01]  /*0290*/  FMUL.FTZ R6, R11, R7 ;  /* 0x000000070b067220 */ /* 0x000fe20000410000 */
[----:B------:R-:W-:Y:S01]  /*02a0*/  FFMA.FTZ R20, R15, R15, R20 ;  /* 0x0000000f0f147223 */ /* 0x000fe20000010014 */
[----:B------:R-:W-:Y:S01]  /*02b0*/  FFMA.FTZ R22, R13, R13, R22 ;  /* 0x0000000d0d167223 */ /* 0x000fe20000010016 */
[----:B------:R-:W-:Y:S01]  /*02c0*/  FFMA.FTZ R21, R10, R10, R21 ;  /* 0x0000000a0a157223 */ /* 0x000fe20000010015 */
[----:B------:R-:W-:-:S05]  /*02d0*/  FFMA.FTZ R19, R6, R6, R19 ;  /* 0x0000000606137223 */ /* 0x000fca0000010013 */
[----:B------:R-:W-:Y:S05]  /*02e0*/  @!P0 BRA P1, `(.L_x_73) ;  /* 0xfffffffc00c48947 */ /* 0x000fea000083ffff */
.L_x_72:
[----:B------:R-:W-:Y:S05]  /*02f0*/  BSYNC B0 ;  /* 0x0000000000007941 */ /* 0x000fea0003800000 */
.L_x_71:
[----:B------:R-:W-:Y:S05]  /*0300*/  BRA `(.L_x_74) ;  /* 0x0000000000d47947 */ /* 0x000fea0003800000 */
.L_x_70:
        /* <DEDUP_REMOVED lines=13> */
.L_x_75:
[----:B0-----:R-:W-:-:S05]  /*03e0*/  VIADD R13, R28, UR4 ;  /* 0x000000041c0d7c36 */ /* 0x001fca0008000000 */
[C---:B------:R-:W-:Y:S02]  /*03f0*/  IADD3 R15, R13.reuse, UR5, RZ ;  /* 0x000000050d0f7c10 */ /* 0x040fe4000fffe0ff */
[-C--:B-1----:R-:W-:Y:S02]  /*0400*/  ISETP.GE.AND P0, PT, R13, R23.reuse, PT ;  /* 0x000000170d00720c */ /* 0x082fe40003f06270 */
[C---:B------:R-:W-:Y:S02]  /*0410*/  IADD3 R25, R15.reuse, UR5, RZ ;  /* 0x000000050f197c10 */ /* 0x040fe4000fffe0ff */
[-C--:B------:R-:W-:Y:S02]  /*0420*/  ISETP.GE.AND P1, PT, R15, R23.reuse, PT ;  /* 0x000000170f00720c */ /* 0x080fe40003f26270 */
[C---:B------:R-:W-:Y:S01]  /*0430*/  ISETP.GE.AND P2, PT, R25.reuse, R23, PT ;  /* 0x000000171900720c */ /* 0x040fe20003f46270 */
[----:B------:R-:W-:Y:S01]  /*0440*/  VIADD R27, R25, UR5 ;  /* 0x00000005191b7c36 */ /* 0x000fe20008000000 */
[----:B------:R-:W-:-:S02]  /*0450*/  ISETP.GE.OR P0, PT, R13, R18, P0 ;  /* 0x000000120d00720c */ /* 0x000fc40000706670 */
[-C--:B------:R-:W-:Y:S02]  /*0460*/  ISETP.GE.OR P1, PT, R15, R18.reuse, P1 ;  /* 0x000000120f00720c */ /* 0x080fe40000f26670 */
[----:B------:R-:W-:Y:S02]  /*0470*/  ISETP.GE.AND P3, PT, R27, R23, PT ;  /* 0x000000171b00720c */ /* 0x000fe40003f66270 */
[-C--:B------:R-:W-:Y:S02]  /*0480*/  ISETP.GE.OR P2, PT, R25, R18.reuse, P2 ;  /* 0x000000121900720c */ /* 0x080fe40001746670 */
[----:B------:R-:W-:-:S05]  /*0490*/  ISETP.GE.OR P3, PT, R27, R18, P3 ;  /* 0x000000121b00720c */ /* 0x000fca0001f66670 */
[----:B------:R-:W0:Y:S01]  /*04a0*/  @!P0 LDC.64 R4, c[0x0][0xf50] ;  /* 0x0003d400ff048b82 */ /* 0x000e220000000a00 */
[----:B------:R-:W-:-:S04]  /*04b0*/  @!P0 IMAD.WIDE R12, R13, 0x4, R2 ;  /* 0x000000040d0c8825 */ /* 0x000fc800078e0202 */
[--C-:B------:R-:W-:Y:S02]  /*04c0*/  @!P1 IMAD.WIDE R14, R15, 0x4, R2.reuse ;  /* 0x000000040f0e9825 */ /* 0x100fe400078e0202 */
[----:B------:R-:W2:Y:S01]  /*04d0*/  @!P0 LDG.E R12, desc[UR6][R12.64] ;  /* 0x000000060c0c8981 */ /* 0x000ea2000c1e1900 */
[----:B------:R-:W1:Y:S08]  /*04e0*/  @!P1 LDC.64 R6, c[0x0][0xf50] ;  /* 0x0003d400ff069b82 */ /* 0x000e700000000a00 */
[----:B------:R-:W3:Y:S01]  /*04f0*/  @!P2 LDC.64 R8, c[0x0][0xf50] ;  /* 0x0003d400ff08ab82 */ /* 0x000ee20000000a00 */
[--C-:B------:R-:W-:Y:S01]  /*0500*/  @!P2 IMAD.WIDE R24, R25, 0x4, R2.reuse ;  /* 0x000000041918a825 */ /* 0x100fe200078e0202 */
[----:B------:R-:W4:Y:S03]  /*0510*/  @!P1 LDG.E R14, desc[UR6][R14.64] ;  /* 0x000000060e0e9981 */ /* 0x000f26000c1e1900 */
[----:B------:R-:W-:-:S02]  /*0520*/  @!P3 IMAD.WIDE R26, R27, 0x4, R2 ;  /* 0x000000041b1ab825 */ /* 0x000fc400078e0202 */
[----:B------:R-:W5:Y:S01]  /*0530*/  @!P2 LDG.E R24, desc[UR6][R24.64] ;  /* 0x000000061818a981 */ /* 0x000f62000c1e1900 */
[----:B------:R-:W3:Y:S03]  /*0540*/  @!P3 LDC.64 R10, c[0x0][0xf50] ;  /* 0x0003d400ff0abb82 */ /* 0x000ee60000000a00 */
[----:B0-----:R-:W2:Y:S04]  /*0550*/  @!P0 LDG.E R5, desc[UR6][R4.64] ;  /* 0x0000000604058981 */ /* 0x001ea8000c1e1900 */
[----:B------:R-:W5:Y:S04]  /*0560*/  @!P3 LDG.E R26, desc[UR6][R26.64] ;  /* 0x000000061a1ab981 */ /* 0x000f68000c1e1900 */
[----:B-1----:R-:W4:Y:S04]  /*0570*/  @!P1 LDG.E R7, desc[UR6][R6.64] ;  /* 0x0000000606079981 */ /* 0x002f28000c1e1900 */
[----:B---3--:R-:W5:Y:S04]  /*0580*/  @!P2 LDG.E R9, desc[UR6][R8.64] ;  /* 0x000000060809a981 */ /* 0x008f68000c1e1900 */
[----:B------:R-:W3:Y:S01]  /*0590*/  @!P3 LDG.E R11, desc[UR6][R10.64] ;  /* 0x000000060a0bb981 */ /* 0x000ee2000c1e1900 */
[----:B------:R-:W-:-:S06]  /*05a0*/  ULEA UR4, UR5, UR4, 0x2 ;  /* 0x0000000405047291 */ /* 0x000fcc000f8e103f */
[----:B------:R-:W-:Y:S02]  /*05b0*/  ISETP.LE.AND P4, PT, R23, UR4, PT ;  /* 0x0000000417007c0c */ /* 0x000fe4000bf83270 */
[----:B------:R-:W-:Y:S01]  /*05c0*/  ISETP.GT.AND P5, PT, R18, UR4, PT ;  /* 0x0000000412007c0c */ /* 0x000fe2000bfa4270 */
[----:B--2---:R-:W-:-:S04]  /*05d0*/  @!P0 FMUL.FTZ R13, R5, R12 ;  /* 0x0000000c050d8220 */ /* 0x004fc80000410000 */
[----:B------:R-:W-:Y:S01]  /*05e0*/  @!P0 FFMA.FTZ R22, R13, R13, R22 ;  /* 0x0000000d0d168223 */ /* 0x000fe20000010016 */
[----:B----4-:R-:W-:Y:S01]  /*05f0*/  @!P1 FMUL.FTZ R14, R7, R14 ;  /* 0x0000000e070e9220 */ /* 0x010fe20000410000 */
[----:B-----5:R-:W-:-:S03]  /*0600*/  @!P2 FMUL.FTZ R5, R9, R24 ;  /* 0x000000180905a220 */ /* 0x020fc60000410000 */
[----:B------:R-:W-:Y:S01]  /*0610*/  @!P1 FFMA.FTZ R21, R14, R14, R21 ;  /* 0x0000000e0e159223 */ /* 0x000fe20000010015 */
[----:B------:R-:W-:Y:S01]  /*0620*/  @!P2 FFMA.FTZ R20, R5, R5, R20 ;  /* 0x000000050514a223 */ /* 0x000fe20000010014 */
[----:B---3--:R-:W-:-:S04]  /*0630*/  @!P3 FMUL.FTZ R4, R11, R26 ;  /* 0x0000001a0b04b220 */ /* 0x008fc80000410000 */
[----:B------:R-:W-:Y:S01]  /*0640*/  @!P3 FFMA.FTZ R19, R4, R4, R19 ;  /* 0x000000040413b223 */ /* 0x000fe20000010013 */
[----:B------:R-:W-:Y:S06]  /*0650*/  @!P4 BRA P5, `(.L_x_75) ;  /* 0xfffffffc0060c947 */ /* 0x000fec000283ffff */
.L_x_74:
        /* <DEDUP_REMOVED lines=20> */
.L_x_77:
        /* <DEDUP_REMOVED lines=11> */
.L_x_76:
        /* <DEDUP_REMOVED lines=15> */
.L_x_85:
[----:B-1----:R-:W-:-:S07]  /*0940*/  FADD.FTZ R11, R5, R8 ;  /* 0x00000008050b7221 */ /* 0x002fce0000010000 */
.L_x_78:
        /* <DEDUP_REMOVED lines=26> */
.L_x_79:
[----:B------:R-:W-:Y:S01]  /*0af0*/  HFMA2.MMA R12, -RZ, RZ, 0, 1.847743988037109375e-06 ;  /* 0x0000001fff0c7435 */ /* 0x000fe200000001ff */
[----:B------:R-:W-:Y:S01]  /*0b00*/  MOV R10, R19 ;  /* 0x00000013000a7202 */ /* 0x000fe20000000f00 */
[----:B------:R-:W-:Y:S01]  /*0b10*/  IMAD.MOV.U32 R9, RZ, RZ, 0x10 ;  /* 0x00000010ff097424 */ /* 0x000fe200078e00ff */
[----:B------:R-:W-:-:S08]  /*0b20*/  MOV R7, 0xffffffff ;  /* 0xffffffff00077802 */ /* 0x000fd00000000f00 */
[----:B------:R-:W-:Y:S05]  /*0b30*/  WARPSYNC.COLLECTIVE R7, `(.L_x_80) ;  /* 0x0000000007087348 */ /* 0x000fea0003c00000 */
[----:B------:R0:W1:Y:S02]  /*0b40*/  SHFL.DOWN P0, R8, R10, R9, R12 ;  /* 0x080000090a087389 */ /* 0x000064000000000c */
[----:B01----:R-:W-:Y:S01]  /*0b50*/  ENDCOLLECTIVE ;  /* 0x000000000000791b */ /* 0x003fe20003800000 */
.L_x_80:
[----:B------:R-:W-:Y:S01]  /*0b60*/  HFMA2.MMA R9, -RZ, RZ, 0, 4.76837158203125e-07 ;  /* 0x00000008ff097435 */ /* 0x000fe200000001ff */
[----:B------:R-:W-:-:S04]  /*0b70*/  IMAD.MOV.U32 R4, RZ, RZ, R8 ;  /* 0x000000ffff047224 */ /* 0x000fc800078e0008 */
[----:B------:R-:W-:-:S05]  /*0b80*/  FADD.FTZ R4, R4, R19 ;  /* 0x0000001304047221 */ /* 0x000fca0000010000 */
[----:B------:R-:W-:-:S07]  /*0b90*/  MOV R10, R4 ;  /* 0x00000004000a7202 */ /* 0x000fce0000000f00 */
[----:B------:R-:W-:Y:S05]  /*0ba0*/  WARPSYNC.COLLECTIVE R7, `(.L_x_81) ;  /* 0x0000000007087348 */ /* 0x000fea0003c00000 */
[----:B------:R0:W1:Y:S02]  /*0bb0*/  SHFL.DOWN P0, R8, R10, R9, R12 ;  /* 0x080000090a087389 */ /* 0x000064000000000c */
[----:B01----:R-:W-:Y:S01]  /*0bc0*/  ENDCOLLECTIVE ;  /* 0x000000000000791b */ /* 0x003fe20003800000 */
.L_x_81:
[----:B------:R-:W-:Y:S01]  /*0bd0*/  HFMA2.MMA R9, -RZ, RZ, 0, 2.384185791015625e-07 ;  /* 0x00000004ff097435 */ /* 0x000fe200000001ff */
[----:B------:R-:W-:-:S04]  /*0be0*/  IMAD.MOV.U32 R3, RZ, RZ, R8 ;  /* 0x000000ffff037224 */ /* 0x000fc800078e0008 */
[----:B------:R-:W-:-:S05]  /*0bf0*/  FADD.FTZ R3, R4, R3 ;  /* 0x0000000304037221 */ /* 0x000fca0000010000 */
[----:B------:R-:W-:-:S07]  /*0c00*/  MOV R10, R3 ;  /* 0x00000003000a7202 */ /* 0x000fce0000000f00 */
[----:B------:R-:W-:Y:S05]  /*0c10*/  WARPSYNC.COLLECTIVE R7, `(.L_x_82) ;  /* 0x0000000007087348 */ /* 0x000fea0003c00000 */
[----:B------:R0:W1:Y:S02]  /*0c20*/  SHFL.DOWN P0, R8, R10, R9, R12 ;  /* 0x080000090a087389 */ /* 0x000064000000000c */
[----:B01----:R-:W-:Y:S01]  /*0c30*/  ENDCOLLECTIVE ;  /* 0x000000000000791b */ /* 0x003fe20003800000 */
.L_x_82:
[----:B------:R-:W-:Y:S01]  /*0c40*/  HFMA2.MMA R9, -RZ, RZ, 0, 1.1920928955078125e-07 ;  /* 0x00000002ff097435 */ /* 0x000fe200000001ff */
[----:B------:R-:W-:-:S04]  /*0c50*/  IMAD.MOV.U32 R6, RZ, RZ, R8 ;  /* 0x000000ffff067224 */ /* 0x000fc800078e0008 */
[----:B------:R-:W-:-:S05]  /*0c60*/  FADD.FTZ R6, R3, R6 ;  /* 0x0000000603067221 */ /* 0x000fca0000010000 */
[----:B------:R-:W-:-:S07]  /*0c70*/  MOV R10, R6 ;  /* 0x00000006000a7202 */ /* 0x000fce0000000f00 */
[----:B------:R-:W-:Y:S05]  /*0c80*/  WARPSYNC.COLLECTIVE R7, `(.L_x_83) ;  /* 0x0000000007087348 */ /* 0x000fea0003c00000 */
[----:B------:R0:W1:Y:S02]  /*0c90*/  SHFL.DOWN P0, R8, R10, R9, R12 ;  /* 0x080000090a087389 */ /* 0x000064000000000c */
[----:B01----:R-:W-:Y:S01]  /*0ca0*/  ENDCOLLECTIVE ;  /* 0x000000000000791b */ /* 0x003fe20003800000 */
.L_x_83:
[----:B------:R-:W-:Y:S01]  /*0cb0*/  HFMA2.MMA R9, -RZ, RZ, 0, 5.9604644775390625e-08 ;  /* 0x00000001ff097435 */ /* 0x000fe200000001ff */
[----:B------:R-:W-:-:S04]  /*0cc0*/  IMAD.MOV.U32 R5, RZ, RZ, R8 ;  /* 0x000000ffff057224 */ /* 0x000fc800078e0008 */
[----:B------:R-:W-:-:S05]  /*0cd0*/  FADD.FTZ R5, R6, R5 ;  /* 0x0000000506057221 */ /* 0x000fca0000010000 */
[----:B------:R-:W-:-:S07]  /*0ce0*/  MOV R10, R5 ;  /* 0x00000005000a7202 */ /* 0x000fce0000000f00 */
[----:B------:R-:W-:Y:S05]  /*0cf0*/  WARPSYNC.COLLECTIVE R7, `(.L_x_84) ;  /* 0x0000000007087348 */ /* 0x000fea0003c00000 */
[----:B------:R0:W1:Y:S02]  /*0d00*/  SHFL.DOWN P0, R8, R10, R9, R12 ;  /* 0x080000090a087389 */ /* 0x000064000000000c */
[----:B01----:R-:W-:Y:S01]  /*0d10*/  ENDCOLLECTIVE ;  /* 0x000000000000791b */ /* 0x003fe20003800000 */
.L_x_84:
[----:B------:R-:W-:Y:S05]  /*0d20*/  BRA `(.L_x_85) ;  /* 0xfffffffc00047947 */ /* 0x000fea000383ffff */
.L_x_86:
        /* <DEDUP_REMOVED lines=13> */
.L_x_222:


//--------------------- .text._Z25multi_tensor_apply_kernelI18TensorListMetadataILi1EE13L2NormFunctorIN3c108BFloat16EEJPfS6_biEEvlPViT_T0_DpT1_ --------------------------
	.section	.text._Z25multi_tensor_apply_kernelI18TensorListMetadataILi1EE13L2NormFunctorIN3c108BFloat16EEJPfS6_biEEvlPViT_T0_DpT1_,"ax",@progbits
	.align	128
        .global         _Z25multi_tensor_apply_kernelI18TensorListMetadataILi1EE13L2NormFunctorIN3c108BFloat16EEJPfS6_biEEvlPViT_T0_DpT1_
        .type           _Z25multi_tensor_apply_kernelI18TensorListMetadataILi1EE13L2NormFunctorIN3c108BFloat16EEJPfS6_biEEvlPViT_T0_DpT1_,@function
        .size           _Z25multi_tensor_apply_kernelI18TensorListMetadataILi1EE13L2NormFunctorIN3c108BFloat16EEJPfS6_biEEvlPViT_T0_DpT1_,(.L_x_223 - _Z25multi_tensor_apply_kernelI18TensorListMetadataILi1EE13L2NormFunctorIN3c108BFloat16EEJPfS6_biEEvlPViT_T0_DpT1_)
        .other          _Z25multi_tensor_apply_kernelI18TensorListMetadataILi1EE13L2NormFunctorIN3c108BFloat16EEJPfS6_biEEvlPViT_T0_DpT1_,@"STO_CUDA_ENTRY STV_DEFAULT"
_Z25multi_tensor_apply_kernelI18TensorListMetadataILi1EE13L2NormFunctorIN3c108BFloat16EEJPfS6_biEEvlPViT_T0_DpT1_:
.text._Z25multi_tensor_apply_kernelI18TensorListMetadataILi1EE13L2NormFunctorIN3c108BFloat16EEJPfS6_biEEvlPViT_T0_DpT1_:
        /* <DEDUP_REMOVED lines=21> */
[----:B------:R-:W-:Y:S01]  /*0150*/  HFMA2.MMA R13, -RZ, RZ, 0, 0 ;  /* 0x00000000ff0d7435 */ /* 0x000fe200000001ff */
[----:B------:R-:W-:Y:S01]  /*0160*/  CS2R R14, SRZ ;  /* 0x00000000000e7805 */ /* 0x000fe2000001ff00 */
[----:B------:R-:W-:Y:S02]  /*0170*/  IMAD.MOV.U32 R16, RZ, RZ, RZ ;  /* 0x000000ffff107224 */ /* 0x000fe400078e00ff */
[----:B0-----:R-:W-:-:S05]  /*0180*/  IMAD.SHL.U32 R7, R8, 0x4, RZ ;  /* 0x0000000408077824 */ /* 0x001fca00078e00ff */
[----:B------:R-:W-:-:S04]  /*0190*/  ISETP.GE.AND P0, PT, R7, R6, PT ;  /* 0x000000060700720c */ /* 0x000fc80003f06270 */
[----:B------:R-:W-:-:S13]  /*01a0*/  ISETP.GE.OR P0, PT, R7, R12, P0 ;  /* 0x0000000c0700720c */ /* 0x000fda0000706670 */
[----:B------:R-:W-:Y:S05]  /*01b0*/  @P0 BRA `(.L_x_89) ;  /* 0x0000000000500947 */ /* 0x000fea0003800000 */
[----:B------:R-:W0:Y:S01]  /*01c0*/  LDC R20, c[0x0][RZ] ;  /* 0x00000000ff147b82 */ /* 0x000e220000000800 */
[----:B------:R-:W-:Y:S01]  /*01d0*/  MOV R7, R8 ;  /* 0x0000000800077202 */ /* 0x000fe20000000f00 */
[----:B------:R-:W-:-:S07]  /*01e0*/  IMAD.MOV.U32 R13, RZ, RZ, RZ ;  /* 0x000000ffff0d7224 */ /* 0x000fce00078e00ff */
.L_x_90:
[----:B------:R-:W-:-:S06]  /*01f0*/  IMAD.WIDE R8, R7, 0x8, R2 ;  /* 0x0000000807087825 */ /* 0x000fcc00078e0202 */
[----:B------:R-:W2:Y:S01]  /*0200*/  LDG.E.64 R8, desc[UR6][R8.64] ;  /* 0x0000000608087981 */ /* 0x000ea2000c1e1b00 */
[----:B0-----:R-:W-:-:S05]  /*0210*/  IADD3 R7, R20, R7, RZ ;  /* 0x0000000714077210 */ /* 0x001fca0007ffe0ff */
[----:B------:R-:W-:-:S05]  /*0220*/  IMAD.SHL.U32 R11, R7, 0x4, RZ ;  /* 0x00000004070b7824 */ /* 0x000fca00078e00ff */
[C---:B------:R-:W-:Y:S02]  /*0230*/  ISETP.GE.AND P0, PT, R11.reuse, R6, PT ;  /* 0x000000060b00720c */ /* 0x040fe40003f06270 */
[----:B------:R-:W-:Y:S02]  /*0240*/  ISETP.LT.AND P1, PT, R11, R12, PT ;  /* 0x0000000c0b00720c */ /* 0x000fe40003f21270 */
[C-C-:B--2---:R-:W-:Y:S01]  /*0250*/  SHF.R.U64 R10, R8.reuse, 0x10, R9.reuse ;  /* 0x00000010080a7819 */ /* 0x144fe20000001209 */
[----:B------:R-:W-:Y:S01]  /*0260*/  IMAD.U32 R17, R9, 0x10000, RZ ;  /* 0x0001000009117824 */ /* 0x000fe200078e00ff */
[----:B------:R-:W-:Y:S02]  /*0270*/  SHF.R.U32.HI R18, RZ, 0x10, R9 ;  /* 0x00000010ff127819 */ /* 0x000fe40000011609 */
[----:B------:R-:W-:Y:S01]  /*0280*/  SHF.L.U32 R11, R8, 0x10, RZ ;  /* 0x00000010080b7819 */ /* 0x000fe200000006ff */
[----:B------:R-:W-:Y:S01]  /*0290*/  FFMA.FTZ R14, R17, R17, R14 ;  /* 0x00000011110e7223 */ /* 0x000fe2000001000e */
[----:B------:R-:W-:Y:S01]  /*02a0*/  SHF.L.U32 R10, R10, 0x10, RZ ;  /* 0x000000100a0a7819 */ /* 0x000fe200000006ff */
[----:B------:R-:W-:-:S02]  /*02b0*/  IMAD.U32 R18, R18, 0x10000, RZ ;  /* 0x0001000012127824 */ /* 0x000fc400078e00ff */
[----:B------:R-:W-:Y:S02]  /*02c0*/  FFMA.FTZ R16, R11, R11, R16 ;  /* 0x0000000b0b107223 */ /* 0x000fe40000010010 */
[----:B------:R-:W-:Y:S01]  /*02d0*/  FFMA.FTZ R15, R10, R10, R15 ;  /* 0x0000000a0a0f7223 */ /* 0x000fe2000001000f */
[----:B------:R-:W-:Y:S01]  /*02e0*/  FFMA.FTZ R13, R18, R18, R13 ;  /* 0x00000012120d7223 */ /* 0x000fe2000001000d */
[----:B------:R-:W-:Y:S06]  /*02f0*/  @!P0 BRA P1, `(.L_x_90) ;  /* 0xfffffffc00bc8947 */ /* 0x000fec000083ffff */
.L_x_89:
[----:B------:R-:W-:Y:S05]  /*0300*/  BSYNC B0 ;  /* 0x0000000000007941 */ /* 0x000fea0003800000 */
.L_x_88:
[----:B------:R-:W-:Y:S05]  /*0310*/  BRA `(.L_x_91) ;  /* 0x0000000000b47947 */ /* 0x000fea0003800000 */
.L_x_87:
[----:B------:R-:W-:-:S04]  /*0320*/  ISETP.GT.AND P0, PT, R6, RZ, PT ;  /* 0x000000ff0600720c */ /* 0x000fc80003f04270 */
[----:B------:R-:W-:-:S13]  /*0330*/  ISETP.GT.AND P0, PT, R12, RZ, P0 ;  /* 0x000000ff0c00720c */ /* 0x000fda0000704270 */
[----:B------:R-:W-:Y:S02]  /*0340*/  @!P0 MOV R13, RZ ;  /* 0x000000ff000d8202 */ /* 0x000fe40000000f00 */
[----:B------:R-:W-:Y:S01]  /*0350*/  @!P0 CS2R R14, SRZ ;  /* 0x00000000000e8805 */ /* 0x000fe2000001ff00 */
[----:B------:R-:W-:Y:S01]  /*0360*/  @!P0 IMAD.MOV.U32 R16, RZ, RZ, RZ ;  /* 0x000000ffff108224 */ /* 0x000fe200078e00ff */
        /* <DEDUP_REMOVED lines=8> */
.L_x_92:
[----:B0-----:R-:W-:-:S04]  /*03f0*/  IADD3 R19, R24, UR4, RZ ;  /* 0x0000000418137c10 */ /* 0x001fc8000fffe0ff */
[C---:B-1----:R-:W-:Y:S01]  /*0400*/  ISETP.GE.AND P1, PT, R19.reuse, R17, PT ;  /* 0x000000111300720c */ /* 0x042fe20003f26270 */
[----:B------:R-:W-:-:S03]  /*0410*/  VIADD R11, R19, UR5 ;  /* 0x00000005130b7c36 */ /* 0x000fc60008000000 */
[-C--:B------:R-:W-:Y:S02]  /*0420*/  ISETP.GE.OR P1, PT, R19, R12.reuse, P1 ;  /* 0x0000000c1300720c */ /* 0x080fe40000f26670 */
[C---:B------:R-:W-:Y:S02]  /*0430*/  IADD3 R7, R11.reuse, UR5, RZ ;  /* 0x000000050b077c10 */ /* 0x040fe4000fffe0ff */
[-C--:B------:R-:W-:Y:S02]  /*0440*/  ISETP.GE.AND P2, PT, R11, R17.reuse, PT ;  /* 0x000000110b00720c */ /* 0x080fe40003f46270 */
[C---:B------:R-:W-:Y:S01]  /*0450*/  ISETP.GE.AND P3, PT, R7.reuse, R17, PT ;  /* 0x000000110700720c */ /* 0x040fe20003f66270 */
[----:B------:R-:W-:Y:S01]  /*0460*/  VIADD R9, R7, UR5 ;  /* 0x0000000507097c36 */ /* 0x000fe20008000000 */
[-C--:B------:R-:W-:Y:S02]  /*0470*/  ISETP.GE.OR P2, PT, R11, R12.reuse, P2 ;  /* 0x0000000c0b00720c */ /* 0x080fe40001746670 */
[----:B------:R-:W-:-:S02]  /*0480*/  ISETP.GE.OR P3, PT, R7, R12, P3 ;  /* 0x0000000c0700720c */ /* 0x000fc40001f66670 */
[----:B------:R-:W-:Y:S01]  /*0490*/  ISETP.GE.AND P0, PT, R9, R17, PT ;  /* 0x000000110900720c */ /* 0x000fe20003f06270 */
[----:B------:R-:W-:-:S03]  /*04a0*/  @!P1 IMAD.WIDE R18, R19, 0x2, R2 ;  /* 0x0000000213129825 */ /* 0x000fc600078e0202 */
[----:B------:R-:W-:-:S03]  /*04b0*/  ISETP.GE.OR P0, PT, R9, R12, P0 ;  /* 0x0000000c0900720c */ /* 0x000fc60000706670 */
[----:B------:R-:W2:Y:S02]  /*04c0*/  @!P1 LDG.E.U16 R18, desc[UR6][R18.64] ;  /* 0x0000000612129981 */ /* 0x000ea4000c1e1500 */
[----:B------:R-:W-:-:S04]  /*04d0*/  @!P2 IMAD.WIDE R10, R11, 0x2, R2 ;  /* 0x000000020b0aa825 */ /* 0x000fc800078e0202 */
[--C-:B------:R-:W-:Y:S02]  /*04e0*/  @!P3 IMAD.WIDE R6, R7, 0x2, R2.reuse ;  /* 0x000000020706b825 */ /* 0x100fe400078e0202 */
[----:B------:R-:W3:Y:S02]  /*04f0*/  @!P2 LDG.E.U16 R10, desc[UR6][R10.64] ;  /* 0x000000060a0aa981 */ /* 0x000ee4000c1e1500 */
[----:B------:R-:W-:Y:S02]  /*0500*/  @!P0 IMAD.WIDE R8, R9, 0x2, R2 ;  /* 0x0000000209088825 */ /* 0x000fe400078e0202 */
[----:B------:R-:W4:Y:S04]  /*0510*/  @!P3 LDG.E.U16 R6, desc[UR6][R6.64] ;  /* 0x000000060606b981 */ /* 0x000f28000c1e1500 */
[----:B------:R-:W5:Y:S01]  /*0520*/  @!P0 LDG.E.U16 R8, desc[UR6][R8.64] ;  /* 0x0000000608088981 */ /* 0x000f62000c1e1500 */
[----:B------:R-:W-:-:S06]  /*0530*/  ULEA UR4, UR5, UR4, 0x2 ;  /* 0x0000000405047291 */ /* 0x000fcc000f8e103f */
[----:B------:R-:W-:Y:S02]  /*0540*/  ISETP.LE.AND P4, PT, R17, UR4, PT ;  /* 0x0000000411007c0c */ /* 0x000fe4000bf83270 */
[----:B------:R-:W-:Y:S02]  /*0550*/  ISETP.GT.AND P5, PT, R12, UR4, PT ;  /* 0x000000040c007c0c */ /* 0x000fe4000bfa4270 */
[----:B--2---:R-:W-:Y:S01]  /*0560*/  @!P1 SHF.L.U32 R21, R18, 0x10, RZ ;  /* 0x0000001012159819 */ /* 0x004fe200000006ff */
[----:B---3--:R-:W-:Y:S01]  /*0570*/  @!P2 IMAD.U32 R20, R10, 0x10000, RZ ;  /* 0x000100000a14a824 */ /* 0x008fe200078e00ff */
[----:B----4-:R-:W-:Y:S01]  /*0580*/  @!P3 SHF.L.U32 R23, R6, 0x10, RZ ;  /* 0x000000100617b819 */ /* 0x010fe200000006ff */
[----:B-----5:R-:W-:Y:S02]  /*0590*/  @!P0 IMAD.U32 R22, R8, 0x10000, RZ ;  /* 0x0001000008168824 */ /* 0x020fe400078e00ff */
[----:B------:R-:W-:Y:S01]  /*05a0*/  @!P1 FFMA.FTZ R16, R21, R21, R16 ;  /* 0x0000001515109223 */ /* 0x000fe20000010010 */
[----:B------:R-:W-:Y:S01]  /*05b0*/  @!P2 FFMA.FTZ R15, R20, R20, R15 ;  /* 0x00000014140fa223 */ /* 0x000fe2000001000f */
[----:B------:R-:W-:Y:S01]  /*05c0*/  @!P3 FFMA.FTZ R14, R23, R23, R14 ;  /* 0x00000017170eb223 */ /* 0x000fe2000001000e */
[----:B------:R-:W-:-:S03]  /*05d0*/  @!P0 FFMA.FTZ R13, R22, R22, R13 ;  /* 0x00000016160d8223 */ /* 0x000fc6000001000d */
[----:B------:R-:W-:Y:S05]  /*05e0*/  @!P4 BRA P5, `(.L_x_92) ;  /* 0xfffffffc0080c947 */ /* 0x000fea000283ffff */
.L_x_91:
        /* <DEDUP_REMOVED lines=20> */
.L_x_94:
        /* <DEDUP_REMOVED lines=11> */
.L_x_93:
        /* <DEDUP_REMOVED lines=15> */
.L_x_102:
[----:B-1----:R-:W-:-:S07]  /*08d0*/  FADD.FTZ R13, R7, R10 ;  /* 0x0000000a070d7221 */ /* 0x002fce0000010000 */
.L_x_95:
        /* <DEDUP_REMOVED lines=26> */
.L_x_96:
[----:B------:R-:W-:Y:S01]  /*0a80*/  HFMA2.MMA R14, -RZ, RZ, 0, 1.847743988037109375e-06 ;  /* 0x0000001fff0e7435 */ /* 0x000fe200000001ff */
[----:B------:R-:W-:Y:S01]  /*0a90*/  MOV R12, R13 ;  /* 0x0000000d000c7202 */ /* 0x000fe20000000f00 */
[----:B------:R-:W-:Y:S02]  /*0aa0*/  IMAD.MOV.U32 R11, RZ, RZ, 0x10 ;  /* 0x00000010ff0b7424 */ /* 0x000fe400078e00ff */
[----:B------:R-:W-:-:S07]  /*0ab0*/  IMAD.MOV.U32 R9, RZ, RZ, -0x1 ;  /* 0xffffffffff097424 */ /* 0x000fce00078e00ff */
[----:B------:R-:W-:Y:S05]  /*0ac0*/  WARPSYNC.COLLECTIVE R9, `(.L_x_97) ;  /* 0x0000000009087348 */ /* 0x000fea0003c00000 */
[----:B------:R0:W1:Y:S02]  /*0ad0*/  SHFL.DOWN P0, R10, R12, R11, R14 ;  /* 0x0800000b0c0a7389 */ /* 0x000064000000000e */
[----:B01----:R-:W-:Y:S01]  /*0ae0*/  ENDCOLLECTIVE ;  /* 0x000000000000791b */ /* 0x003fe20003800000 */
.L_x_97:
[----:B------:R-:W-:Y:S01]  /*0af0*/  HFMA2.MMA R11, -RZ, RZ, 0, 4.76837158203125e-07 ;  /* 0x00000008ff0b7435 */ /* 0x000fe200000001ff */
[----:B------:R-:W-:-:S05]  /*0b00*/  MOV R6, R10 ;  /* 0x0000000a00067202 */ /* 0x000fca0000000f00 */
[----:B------:R-:W-:-:S04]  /*0b10*/  FADD.FTZ R6, R6, R13 ;  /* 0x0000000d06067221 */ /* 0x000fc80000010000 */
[----:B------:R-:W-:-:S07]  /*0b20*/  IMAD.MOV.U32 R12, RZ, RZ, R6 ;  /* 0x000000ffff0c7224 */ /* 0x000fce00078e0006 */
[----:B------:R-:W-:Y:S05]  /*0b30*/  WARPSYNC.COLLECTIVE R9, `(.L_x_98) ;  /* 0x0000000009087348 */ /* 0x000fea0003c00000 */
[----:B------:R0:W1:Y:S02]  /*0b40*/  SHFL.DOWN P0, R10, R12, R11, R14 ;  /* 0x0800000b0c0a7389 */ /* 0x000064000000000e */
[----:B01----:R-:W-:Y:S01]  /*0b50*/  ENDCOLLECTIVE ;  /* 0x000000000000791b */ /* 0x003fe20003800000 */
.L_x_98:
[----:B------:R-:W-:Y:S02]  /*0b60*/  IMAD.MOV.U32 R11, RZ, RZ, 0x4 ;  /* 0x00000004ff0b7424 */ /* 0x000fe400078e00ff */
[----:B------:R-:W-:-:S04]  /*0b70*/  IMAD.MOV.U32 R3, RZ, RZ, R10 ;  /* 0x000000ffff037224 */ /* 0x000fc800078e000a */
[----:B------:R-:W-:-:S05]  /*0b80*/  FADD.FTZ R3, R6, R3 ;  /* 0x0000000306037221 */ /* 0x000fca0000010000 */
[----:B------:R-:W-:-:S07]  /*0b90*/  MOV R12, R3 ;  /* 0x00000003000c7202 */ /* 0x000fce0000000f00 */
[----:B------:R-:W-:Y:S05]  /*0ba0*/  WARPSYNC.COLLECTIVE R9, `(.L_x_99) ;  /* 0x0000000009087348 */ /* 0x000fea0003c00000 */
[----:B------:R0:W1:Y:S02]  /*0bb0*/  SHFL.DOWN P0, R10, R12, R11, R14 ;  /* 0x0800000b0c0a7389 */ /* 0x000064000000000e */
[----:B01----:R-:W-:Y:S01]  /*0bc0*/  ENDCOLLECTIVE ;  /* 0x000000000000791b */ /* 0x003fe20003800000 */
.L_x_99:
[----:B------:R-:W-:Y:S01]  /*0bd0*/  HFMA2.MMA R11, -RZ, RZ, 0, 1.1920928955078125e-07 ;  /* 0x00000002ff0b7435 */ /* 0x000fe200000001ff */
[----:B------:R-:W-:-:S05]  /*0be0*/  MOV R8, R10 ;  /* 0x0000000a00087202 */ /* 0x000fca0000000f00 */
[----:B------:R-:W-:-:S04]  /*0bf0*/  FADD.FTZ R8, R3, R8 ;  /* 0x0000000803087221 */ /* 0x000fc80000010000 */
[----:B------:R-:W-:-:S07]  /*0c00*/  IMAD.MOV.U32 R12, RZ, RZ, R8 ;  /* 0x000000ffff0c7224 */ /* 0x000fce00078e0008 */
[----:B------:R-:W-:Y:S05]  /*0c10*/  WARPSYNC.COLLECTIVE R9, `(.L_x_100) ;  /* 0x0000000009087348 */ /* 0x000fea0003c00000 */
[----:B------:R0:W1:Y:S02]  /*0c20*/  SHFL.DOWN P0, R10, R12, R11, R14 ;  /* 0x0800000b0c0a7389 */ /* 0x000064000000000e */
[----:B01----:R-:W-:Y:S01]  /*0c30*/  ENDCOLLECTIVE ;  /* 0x000000000000791b */ /* 0x003fe20003800000 */
.L_x_100:
[----:B------:R-:W-:Y:S01]  /*0c40*/  HFMA2.MMA R11, -RZ, RZ, 0, 5.9604644775390625e-08 ;  /* 0x00000001ff0b7435 */ /* 0x000fe200000001ff */
[----:B------:R-:W-:-:S04]  /*0c50*/  IMAD.MOV.U32 R7, RZ, RZ, R10 ;  /* 0x000000ffff077224 */ /* 0x000fc800078e000a */
[----:B------:R-:W-:-:S05]  /*0c60*/  FADD.FTZ R7, R8, R7 ;  /* 0x0000000708077221 */ /* 0x000fca0000010000 */
[----:B------:R-:W-:-:S07]  /*0c70*/  MOV R12, R7 ;  /* 0x00000007000c7202 */ /* 0x000fce0000000f00 */
[----:B------:R-:W-:Y:S05]  /*0c80*/  WARPSYNC.COLLECTIVE R9, `(.L_x_101) ;  /* 0x0000000009087348 */ /* 0x000fea0003c00000 */
[----:B------:R0:W1:Y:S02]  /*0c90*/  SHFL.DOWN P0, R10, R12, R11, R14 ;  /* 0x0800000b0c0a7389 */ /* 0x000064000000000e */
[----:B01----:R-:W-:Y:S01]  /*0ca0*/  ENDCOLLECTIVE ;  /* 0x000000000000791b */ /* 0x003fe20003800000 */
.L_x_101:
[----:B------:R-:W-:Y:S05]  /*0cb0*/  BRA `(.L_x_102) ;  /* 0xfffffffc00047947 */ /* 0x000fea000383ffff */
.L_x_103:
        /* <DEDUP_REMOVED lines=12> */
.L_x_223:


//--------------------- .text._Z25multi_tensor_apply_kernelI18TensorListMetadataILi1EE13L2NormFunctorIN3c104HalfEEJPfS6_biEEvlPViT_T0_DpT1_ --------------------------
	.section	.text._Z25multi_tensor_apply_kernelI18TensorListMetadataILi1EE13L2NormFunctorIN3c104HalfEEJPfS6_biEEvlPViT_T0_DpT1_,"ax",@progbits
	.align	128
        .global         _Z25multi_tensor_apply_kernelI18TensorListMetadataILi1EE13L2NormFunctorIN3c104HalfEEJPfS6_biEEvlPViT_T0_DpT1_
        .type           _Z25multi_tensor_apply_kernelI18TensorListMetadataILi1EE13L2NormFunctorIN3c104HalfEEJPfS6_biEEvlPViT_T0_DpT1_,@function
        .size           _Z25multi_tensor_apply_kernelI18TensorListMetadataILi1EE13L2NormFunctorIN3c104HalfEEJPfS6_biEEvlPViT_T0_DpT1_,(.L_x_224 - _Z25multi_tensor_apply_kernelI18TensorListMetadataILi1EE13L2NormFunctorIN3c104HalfEEJPfS6_biEEvlPViT_T0_DpT1_)
        .other          _Z25multi_tensor_apply_kernelI18TensorListMetadataILi1EE13L2NormFunctorIN3c104HalfEEJPfS6_biEEvlPViT_T0_DpT1_,@"STO_CUDA_ENTRY STV_DEFAULT"
_Z25multi_tensor_apply_kernelI18TensorListMetadataILi1EE13L2NormFunctorIN3c104HalfEEJPfS6_biEEvlPViT_T0_DpT1_:
.text._Z25multi_tensor_apply_kernelI18TensorListMetadataILi1EE13L2NormFunctorIN3c104HalfEEJPfS6_biEEvlPViT_T0_DpT1_:
        /* <DEDUP_REMOVED lines=31> */
.L_x_107:
[----:B------:R-:W-:-:S06]  /*01f0*/  IMAD.WIDE R8, R7, 0x8, R2 ;  /* 0x0000000807087825 */ /* 0x000fcc00078e0202 */
[----:B------:R-:W2:Y:S01]  /*0200*/  LDG.E.64 R8, desc[UR6][R8.64] ;  /* 0x0000000608087981 */ /* 0x000ea2000c1e1b00 */
[----:B0-----:R-:W-:-:S05]  /*0210*/  IADD3 R7, R20, R7, RZ ;  /* 0x0000000714077210 */ /* 0x001fca0007ffe0ff */
[----:B------:R-:W-:-:S05]  /*0220*/  IMAD.SHL.U32 R11, R7, 0x4, RZ ;  /* 0x00000004070b7824 */ /* 0x000fca00078e00ff */
[C---:B------:R-:W-:Y:S02]  /*0230*/  ISETP.GE.AND P0, PT, R11.reuse, R6, PT ;  /* 0x000000060b00720c */ /* 0x040fe40003f06270 */
[----:B------:R-:W-:Y:S02]  /*0240*/  ISETP.LT.AND P1, PT, R11, R12, PT ;  /* 0x0000000c0b00720c */ /* 0x000fe40003f21270 */
[--C-:B--2---:R-:W-:Y:S01]  /*0250*/  SHF.R.U64 R10, R8, 0x10, R9.reuse ;  /* 0x00000010080a7819 */ /* 0x104fe20000001209 */
[----:B------:R-:W-:Y:S01]  /*0260*/  HADD2.F32 R11, -RZ, R8.H0_H0 ;  /* 0x20000008ff0b7230 */ /* 0x000fe20000004100 */
[----:B------:R-:W-:Y:S01]  /*0270*/  SHF.R.U32.HI R18, RZ, 0x10, R9 ;  /* 0x00000010ff127819 */ /* 0x000fe20000011609 */
[----:B------:R-:W-:Y:S02]  /*0280*/  HADD2.F32 R17, -RZ, R9.H0_H0 ;  /* 0x20000009ff117230 */ /* 0x000fe40000004100 */
[----:B------:R-:W-:Y:S02]  /*0290*/  HADD2.F32 R10, -RZ, R10.H0_H0 ;  /* 0x2000000aff0a7230 */ /* 0x000fe40000004100 */
[----:B------:R-:W-:Y:S01]  /*02a0*/  FFMA.FTZ R16, R11, R11, R16 ;  /* 0x0000000b0b107223 */ /* 0x000fe20000010010 */
[----:B------:R-:W-:-:S02]  /*02b0*/  HADD2.F32 R18, -RZ, R18.H0_H0 ;  /* 0x20000012ff127230 */ /* 0x000fc40000004100 */
[----:B------:R-:W-:Y:S01]  /*02c0*/  FFMA.FTZ R14, R17, R17, R14 ;  /* 0x00000011110e7223 */ /* 0x000fe2000001000e */
[----:B------:R-:W-:Y:S02]  /*02d0*/  FFMA.FTZ R15, R10, R10, R15 ;  /* 0x0000000a0a0f7223 */ /* 0x000fe4000001000f */
[----:B------:R-:W-:Y:S01]  /*02e0*/  FFMA.FTZ R13, R18, R18, R13 ;  /* 0x00000012120d7223 */ /* 0x000fe2000001000d */
[----:B------:R-:W-:Y:S06]  /*02f0*/  @!P0 BRA P1, `(.L_x_107) ;  /* 0xfffffffc00bc8947 */ /* 0x000fec000083ffff */
.L_x_106:
[----:B------:R-:W-:Y:S05]  /*0300*/  BSYNC B0 ;  /* 0x0000000000007941 */ /* 0x000fea0003800000 */
.L_x_105:
[----:B------:R-:W-:Y:S05]  /*0310*/  BRA `(.L_x_108) ;  /* 0x0000000000b47947 */ /* 0x000fea0003800000 */
.L_x_104:
        /* <DEDUP_REMOVED lines=13> */
.L_x_109:
        /* <DEDUP_REMOVED lines=26> */
[----:B-----5:R-:W-:Y:S02]  /*0590*/  @!P0 HADD2.F32 R22, -RZ, R8.H0_H0 ;  /* 0x20000008ff168230 */ /* 0x020fe40000004100 */
[----:B------:R-:W-:Y:S01]  /*05a0*/  @!P1 FFMA.FTZ R16, R21, R21, R16 ;  /* 0x0000001515109223 */ /* 0x000fe20000010010 */
[----:B------:R-:W-:Y:S01]  /*05b0*/  @!P2 FFMA.FTZ R15, R20, R20, R15 ;  /* 0x00000014140fa223 */ /* 0x000fe2000001000f */
[----:B------:R-:W-:Y:S01]  /*05c0*/  @!P3 FFMA.FTZ R14, R23, R23, R14 ;  /* 0x00000017170eb223 */ /* 0x000fe2000001000e */
[----:B------:R-:W-:Y:S01]  /*05d0*/  @!P0 FFMA.FTZ R13, R22, R22, R13 ;  /* 0x00000016160d8223 */ /* 0x000fe2000001000d */
[----:B------:R-:W-:Y:S06]  /*05e0*/  @!P4 BRA P5, `(.L_x_109) ;  /* 0xfffffffc0080c947 */ /* 0x000fec000283ffff */
.L_x_108:
        /* <DEDUP_REMOVED lines=20> */
.L_x_111:
        /* <DEDUP_REMOVED lines=11> */
.L_x_110:
        /* <DEDUP_REMOVED lines=15> */
.L_x_119:
[----:B-1----:R-:W-:-:S07]  /*08d0*/  FADD.FTZ R13, R7, R10 ;  /* 0x0000000a070d7221 */ /* 0x002fce0000010000 */
.L_x_112:
        /* <DEDUP_REMOVED lines=26> */
.L_x_113:
[----:B------:R-:W-:Y:S01]  /*0a80*/  HFMA2.MMA R14, -RZ, RZ, 0, 1.847743988037109375e-06 ;  /* 0x0000001fff0e7435 */ /* 0x000fe200000001ff */
[----:B------:R-:W-:Y:S01]  /*0a90*/  MOV R12, R13 ;  /* 0x0000000d000c7202 */ /* 0x000fe20000000f00 */
[----:B------:R-:W-:Y:S01]  /*0aa0*/  IMAD.MOV.U32 R11, RZ, RZ, 0x10 ;  /* 0x00000010ff0b7424 */ /* 0x000fe200078e00ff */
[----:B------:R-:W-:-:S08]  /*0ab0*/  MOV R9, 0xffffffff ;  /* 0xffffffff00097802 */ /* 0x000fd00000000f00 */
[----:B------:R-:W-:Y:S05]  /*0ac0*/  WARPSYNC.COLLECTIVE R9, `(.L_x_114) ;  /* 0x0000000009087348 */ /* 0x000fea0003c00000 */
[----:B------:R0:W1:Y:S02]  /*0ad0*/  SHFL.DOWN P0, R10, R12, R11, R14 ;  /* 0x0800000b0c0a7389 */ /* 0x000064000000000e */
[----:B01----:R-:W-:Y:S01]  /*0ae0*/  ENDCOLLECTIVE ;  /* 0x000000000000791b */ /* 0x003fe20003800000 */
.L_x_114:
[----:B------:R-:W-:Y:S01]  /*0af0*/  HFMA2.MMA R11, -RZ, RZ, 0, 4.76837158203125e-07 ;  /* 0x00000008ff0b7435 */ /* 0x000fe200000001ff */
[----:B------:R-:W-:-:S04]  /*0b00*/  IMAD.MOV.U32 R6, RZ, RZ, R10 ;  /* 0x000000ffff067224 */ /* 0x000fc800078e000a */
[----:B------:R-:W-:-:S05]  /*0b10*/  FADD.FTZ R6, R6, R13 ;  /* 0x0000000d06067221 */ /* 0x000fca0000010000 */
[----:B------:R-:W-:-:S07]  /*0b20*/  MOV R12, R6 ;  /* 0x00000006000c7202 */ /* 0x000fce0000000f00 */
[----:B------:R-:W-:Y:S05]  /*0b30*/  WARPSYNC.COLLECTIVE R9, `(.L_x_115) ;  /* 0x0000000009087348 */ /* 0x000fea0003c00000 */
[----:B------:R0:W1:Y:S02]  /*0b40*/  SHFL.DOWN P0, R10, R12, R11, R14 ;  /* 0x0800000b0c0a7389 */ /* 0x000064000000000e */
[----:B01----:R-:W-:Y:S01]  /*0b50*/  ENDCOLLECTIVE ;  /* 0x000000000000791b */ /* 0x003fe20003800000 */
.L_x_115:
[----:B------:R-:W-:Y:S01]  /*0b60*/  HFMA2.MMA R11, -RZ, RZ, 0, 2.384185791015625e-07 ;  /* 0x00000004ff0b7435 */ /* 0x000fe200000001ff */
[----:B------:R-:W-:-:S04]  /*0b70*/  IMAD.MOV.U32 R3, RZ, RZ, R10 ;  /* 0x000000ffff037224 */ /* 0x000fc800078e000a */
[----:B------:R-:W-:-:S05]  /*0b80*/  FADD.FTZ R3, R6, R3 ;  /* 0x0000000306037221 */ /* 0x000fca0000010000 */
[----:B------:R-:W-:-:S07]  /*0b90*/  MOV R12, R3 ;  /* 0x00000003000c7202 */ /* 0x000fce0000000f00 */
[----:B------:R-:W-:Y:S05]  /*0ba0*/  WARPSYNC.COLLECTIVE R9, `(.L_x_116) ;  /* 0x0000000009087348 */ /* 0x000fea0003c00000 */
[----:B------:R0:W1:Y:S02]  /*0bb0*/  SHFL.DOWN P0, R10, R12, R11, R14 ;  /* 0x0800000b0c0a7389 */ /* 0x000064000000000e */
[----:B01----:R-:W-:Y:S01]  /*0bc0*/  ENDCOLLECTIVE ;  /* 0x000000000000791b */ /* 0x003fe20003800000 */
.L_x_116:
[----:B------:R-:W-:Y:S01]  /*0bd0*/  HFMA2.MMA R11, -RZ, RZ, 0, 1.1920928955078125e-07 ;  /* 0x00000002ff0b7435 */ /* 0x000fe200000001ff */
[----:B------:R-:W-:-:S04]  /*0be0*/  IMAD.MOV.U32 R8, RZ, RZ, R10 ;  /* 0x000000ffff087224 */ /* 0x000fc800078e000a */
[----:B------:R-:W-:-:S05]  /*0bf0*/  FADD.FTZ R8, R3, R8 ;  /* 0x0000000803087221 */ /* 0x000fca0000010000 */
[----:B------:R-:W-:-:S07]  /*0c00*/  MOV R12, R8 ;  /* 0x00000008000c7202 */ /* 0x000fce0000000f00 */
[----:B------:R-:W-:Y:S05]  /*0c10*/  WARPSYNC.COLLECTIVE R9, `(.L_x_117) ;  /* 0x0000000009087348 */ /* 0x000fea0003c00000 */
[----:B------:R0:W1:Y:S02]  /*0c20*/  SHFL.DOWN P0, R10, R12, R11, R14 ;  /* 0x0800000b0c0a7389 */ /* 0x000064000000000e */
[----:B01----:R-:W-:Y:S01]  /*0c30*/  ENDCOLLECTIVE ;  /* 0x000000000000791b */ /* 0x003fe20003800000 */
.L_x_117:
[----:B------:R-:W-:Y:S01]  /*0c40*/  HFMA2.MMA R11, -RZ, RZ, 0, 5.9604644775390625e-08 ;  /* 0x00000001ff0b7435 */ /* 0x000fe200000001ff */
[----:B------:R-:W-:-:S04]  /*0c50*/  IMAD.MOV.U32 R7, RZ, RZ, R10 ;  /* 0x000000ffff077224 */ /* 0x000fc800078e000a */
[----:B------:R-:W-:-:S05]  /*0c60*/  FADD.FTZ R7, R8, R7 ;  /* 0x0000000708077221 */ /* 0x000fca0000010000 */
[----:B------:R-:W-:-:S07]  /*0c70*/  MOV R12, R7 ;  /* 0x00000007000c7202 */ /* 0x000fce0000000f00 */
[----:B------:R-:W-:Y:S05]  /*0c80*/  WARPSYNC.COLLECTIVE R9, `(.L_x_118) ;  /* 0x0000000009087348 */ /* 0x000fea0003c00000 */
[----:B------:R0:W1:Y:S02]  /*0c90*/  SHFL.DOWN P0, R10, R12, R11, R14 ;  /* 0x0800000b0c0a7389 */ /* 0x000064000000000e */
[----:B01----:R-:W-:Y:S01]  /*0ca0*/  ENDCOLLECTIVE ;  /* 0x000000000000791b */ /* 0x003fe20003800000 */
.L_x_118:
[----:B------:R-:W-:Y:S05]  /*0cb0*/  BRA `(.L_x_119) ;  /* 0xfffffffc00047947 */ /* 0x000fea000383ffff */
.L_x_120:
        /* <DEDUP_REMOVED lines=12> */
.L_x_224:


//--------------------- .text._Z25multi_tensor_apply_kernelI18TensorListMetadataILi1EE13L2NormFunctorIfEJPfS4_biEEvlPViT_T0_DpT1_ --------------------------
	.section	.text._Z25multi_tensor_apply_kernelI18TensorListMetadataILi1EE13L2NormFunctorIfEJPfS4_biEEvlPViT_T0_DpT1_,"ax",@progbits
	.align	128
        .global         _Z25multi_tensor_apply_kernelI18TensorListMetadataILi1EE13L2NormFunctorIfEJPfS4_biEEvlPViT_T0_DpT1_
        .type           _Z25multi_tensor_apply_kernelI18TensorListMetadataILi1EE13L2NormFunctorIfEJPfS4_biEEvlPViT_T0_DpT1_,@function
        .size           _Z25multi_tensor_apply_kernelI18TensorListMetadataILi1EE13L2NormFunctorIfEJPfS4_biEEvlPViT_T0_DpT1_,(.L_x_225 - _Z25multi_tensor_apply_kernelI18TensorListMetadataILi1EE13L2NormFunctorIfEJPfS4_biEEvlPViT_T0_DpT1_)
        .other          _Z25multi_tensor_apply_kernelI18TensorListMetadataILi1EE13L2NormFunctorIfEJPfS4_biEEvlPViT_T0_DpT1_,@"STO_CUDA_ENTRY STV_DEFAULT"
_Z25multi_tensor_apply_kernelI18TensorListMetadataILi1EE13L2NormFunctorIfEJPfS4_biEEvlPViT_T0_DpT1_:
.text._Z25multi_tensor_apply_kernelI18TensorListMetadataILi1EE13L2NormFunctorIfEJPfS4_biEEvlPViT_T0_DpT1_:
        /* <DEDUP_REMOVED lines=21> */
[----:B------:R-:W-:Y:S01]  /*0150*/  MOV R17, RZ ;  /* 0x000000ff00117202 */ /* 0x000fe20000000f00 */
[----:B------:R-:W-:Y:S01]  /*0160*/  IMAD.MOV.U32 R11, RZ, RZ, RZ ;  /* 0x000000ffff0b7224 */ /* 0x000fe200078e00ff */
[----:B------:R-:W-:Y:S01]  /*0170*/  MOV R13, RZ ;  /* 0x000000ff000d7202 */ /* 0x000fe20000000f00 */
[----:B------:R-:W-:Y:S02]  /*0180*/  IMAD.MOV.U32 R15, RZ, RZ, RZ ;  /* 0x000000ffff0f7224 */ /* 0x000fe400078e00ff */
[----:B0-----:R-:W-:-:S05]  /*0190*/  IMAD.SHL.U32 R4, R21, 0x4, RZ ;  /* 0x0000000415047824 */ /* 0x001fca00078e00ff */
[----:B------:R-:W-:-:S04]  /*01a0*/  ISETP.GE.AND P0, PT, R4, R19, PT ;  /* 0x000000130400720c */ /* 0x000fc80003f06270 */
[----:B------:R-:W-:-:S13]  /*01b0*/  ISETP.GE.OR P0, PT, R4, R10, P0 ;  /* 0x0000000a0400720c */ /* 0x000fda0000706670 */
[----:B------:R-:W-:Y:S05]  /*01c0*/  @P0 BRA `(.L_x_123) ;  /* 0x0000000000340947 */ /* 0x000fea0003800000 */
[----:B------:R-:W0:Y:S01]  /*01d0*/  LDC R14, c[0x0][RZ] ;  /* 0x00000000ff0e7b82 */ /* 0x000e220000000800 */
[----:B------:R-:W-:-:S11]  /*01e0*/  HFMA2.MMA R17, -RZ, RZ, 0, 0 ;  /* 0x00000000ff117435 */ /* 0x000fd600000001ff */
.L_x_124:
[----:B------:R-:W-:-:S06]  /*01f0*/  IMAD.WIDE R4, R21, 0x10, R2 ;  /* 0x0000001015047825 */ /* 0x000fcc00078e0202 */
[----:B------:R-:W2:Y:S01]  /*0200*/  LDG.E.128 R4, desc[UR6][R4.64] ;  /* 0x0000000604047981 */ /* 0x000ea2000c1e1d00 */
[----:B0-----:R-:W-:-:S05]  /*0210*/  IMAD.IADD R21, R14, 0x1, R21 ;  /* 0x000000010e157824 */ /* 0x001fca00078e0215 */
[----:B------:R-:W-:-:S04]  /*0220*/  SHF.L.U32 R12, R21, 0x2, RZ ;  /* 0x00000002150c7819 */ /* 0x000fc800000006ff */
[C---:B------:R-:W-:Y:S02]  /*0230*/  ISETP.GE.AND P0, PT, R12.reuse, R19, PT ;  /* 0x000000130c00720c */ /* 0x040fe40003f06270 */
[----:B------:R-:W-:Y:S01]  /*0240*/  ISETP.LT.AND P1, PT, R12, R10, PT ;  /* 0x0000000a0c00720c */ /* 0x000fe20003f21270 */
[----:B--2---:R-:W-:Y:S01]  /*0250*/  FFMA.FTZ R15, R4, R4, R15 ;  /* 0x00000004040f7223 */ /* 0x004fe2000001000f */
[----:B------:R-:W-:Y:S01]  /*0260*/  FFMA.FTZ R13, R5, R5, R13 ;  /* 0x00000005050d7223 */ /* 0x000fe2000001000d */
[----:B------:R-:W-:Y:S01]  /*0270*/  FFMA.FTZ R11, R6, R6, R11 ;  /* 0x00000006060b7223 */ /* 0x000fe2000001000b */
[----:B------:R-:W-:-:S09]  /*0280*/  FFMA.FTZ R17, R7, R7, R17 ;  /* 0x0000000707117223 */ /* 0x000fd20000010011 */
[----:B------:R-:W-:Y:S05]  /*0290*/  @!P0 BRA P1, `(.L_x_124) ;  /* 0xfffffffc00d48947 */ /* 0x000fea000083ffff */
.L_x_123:
[----:B------:R-:W-:Y:S05]  /*02a0*/  BSYNC B0 ;  /* 0x0000000000007941 */ /* 0x000fea0003800000 */
.L_x_122:
[----:B------:R-:W-:Y:S05]  /*02b0*/  BRA `(.L_x_125) ;  /* 0x0000000000ac7947 */ /* 0x000fea0003800000 */
.L_x_121:
[----:B------:R-:W-:-:S04]  /*02c0*/  ISETP.GT.AND P0, PT, R19, RZ, PT ;  /* 0x000000ff1300720c */ /* 0x000fc80003f04270 */
[----:B------:R-:W-:-:S13]  /*02d0*/  ISETP.GT.AND P0, PT, R10, RZ, P0 ;  /* 0x000000ff0a00720c */ /* 0x000fda0000704270 */
[----:B------:R-:W-:Y:S01]  /*02e0*/  @!P0 IMAD.MOV.U32 R17, RZ, RZ, RZ ;  /* 0x000000ffff118224 */ /* 0x000fe200078e00ff */
[----:B------:R-:W-:Y:S01]  /*02f0*/  @!P0 MOV R11, RZ ;  /* 0x000000ff000b8202 */ /* 0x000fe20000000f00 */
[----:B------:R-:W-:Y:S01]  /*0300*/  @!P0 IMAD.MOV.U32 R13, RZ, RZ, RZ ;  /* 0x000000ffff0d8224 */ /* 0x000fe200078e00ff */
[----:B------:R-:W-:Y:S01]  /*0310*/  @!P0 MOV R15, RZ ;  /* 0x000000ff000f8202 */ /* 0x000fe20000000f00 */
[----:B------:R-:W-:Y:S06]  /*0320*/  @!P0 BRA `(.L_x_125) ;  /* 0x0000000000908947 */ /* 0x000fec0003800000 */
[----:B------:R-:W0:Y:S01]  /*0330*/  S2R R14, SR_TID.X ;  /* 0x00000000000e7919 */ /* 0x000e220000002100 */
[----:B------:R-:W1:Y:S01]  /*0340*/  LDC R12, c[0x0][0x210] ;  /* 0x00008400ff0c7b82 */ /* 0x000e620000000800 */
[----:B------:R-:W-:Y:S01]  /*0350*/  HFMA2.MMA R15, -RZ, RZ, 0, 0 ;  /* 0x00000000ff0f7435 */ /* 0x000fe200000001ff */
[----:B------:R-:W-:Y:S01]  /*0360*/  IMAD.MOV.U32 R17, RZ, RZ, RZ ;  /* 0x000000ffff117224 */ /* 0x000fe200078e00ff */
[----:B------:R-:W-:Y:S01]  /*0370*/  MOV R11, RZ ;  /* 0x000000ff000b7202 */ /* 0x000fe20000000f00 */
[----:B------:R-:W-:Y:S01]  /*0380*/  IMAD.MOV.U32 R13, RZ, RZ, RZ ;  /* 0x000000ffff0d7224 */ /* 0x000fe200078e00ff */
[----:B------:R-:W-:Y:S01]  /*0390*/  ULDC UR5, c[0x0][0x0] ;  /* 0x0000000000057ab9 */ /* 0x000fe20000000800 */
[----:B------:R-:W-:-:S06]  /*03a0*/  UMOV UR4, URZ ;  /* 0x0000003f00047c82 */ /* 0x000fcc0008000000 */
.L_x_126:
        /* <DEDUP_REMOVED lines=12> */
[----:B------:R-:W-:-:S04]  /*0470*/  @!P1 IMAD.WIDE R18, R19, 0x4, R2 ;  /* 0x0000000413129825 */ /* 0x000fc800078e0202 */
[--C-:B------:R-:W-:Y:S02]  /*0480*/  @!P2 IMAD.WIDE R20, R21, 0x4, R2.reuse ;  /* 0x000000041514a825 */ /* 0x100fe400078e0202 */
[----:B------:R-:W2:Y:S04]  /*0490*/  @!P1 LDG.E R18, desc[UR6][R18.64] ;  /* 0x0000000612129981 */ /* 0x000ea8000c1e1900 */
[--C-:B------:R-:W-:Y:S01]  /*04a0*/  @!P3 IMAD.WIDE R6, R7, 0x4, R2.reuse ;  /* 0x000000040706b825 */ /* 0x100fe200078e0202 */
[----:B------:R-:W3:Y:S03]  /*04b0*/  @!P2 LDG.E R20, desc[UR6][R20.64] ;  /* 0x000000061414a981 */ /* 0x000ee6000c1e1900 */
[----:B------:R-:W-:-:S02]  /*04c0*/  @!P0 IMAD.WIDE R4, R5, 0x4, R2 ;  /* 0x0000000405048825 */ /* 0x000fc400078e0202 */
[----:B------:R-:W4:Y:S04]  /*04d0*/  @!P3 LDG.E R6, desc[UR6][R6.64] ;  /* 0x000000060606b981 */ /* 0x000f28000c1e1900 */
[----:B------:R-:W5:Y:S01]  /*04e0*/  @!P0 LDG.E R4, desc[UR6][R4.64] ;  /* 0x0000000604048981 */ /* 0x000f62000c1e1900 */
[----:B------:R-:W-:-:S06]  /*04f0*/  ULEA UR4, UR5, UR4, 0x2 ;  /* 0x0000000405047291 */ /* 0x000fcc000f8e103f */
[----:B------:R-:W-:Y:S02]  /*0500*/  ISETP.LE.AND P4, PT, R12, UR4, PT ;  /* 0x000000040c007c0c */ /* 0x000fe4000bf83270 */
[----:B------:R-:W-:Y:S01]  /*0510*/  ISETP.GT.AND P5, PT, R10, UR4, PT ;  /* 0x000000040a007c0c */ /* 0x000fe2000bfa4270 */
[----:B--2---:R-:W-:Y:S01]  /*0520*/  @!P1 FFMA.FTZ R15, R18, R18, R15 ;  /* 0x00000012120f9223 */ /* 0x004fe2000001000f */
[----:B---3--:R-:W-:Y:S01]  /*0530*/  @!P2 FFMA.FTZ R13, R20, R20, R13 ;  /* 0x00000014140da223 */ /* 0x008fe2000001000d */
[----:B----4-:R-:W-:Y:S01]  /*0540*/  @!P3 FFMA.FTZ R11, R6, R6, R11 ;  /* 0x00000006060bb223 */ /* 0x010fe2000001000b */
[----:B-----5:R-:W-:-:S09]  /*0550*/  @!P0 FFMA.FTZ R17, R4, R4, R17 ;  /* 0x0000000404118223 */ /* 0x020fd20000010011 */
[----:B------:R-:W-:Y:S05]  /*0560*/  @!P4 BRA P5, `(.L_x_126) ;  /* 0xfffffffc0090c947 */ /* 0x000fea000283ffff */
.L_x_125:
        /* <DEDUP_REMOVED lines=20> */
.L_x_128:
        /* <DEDUP_REMOVED lines=11> */
.L_x_127:
        /* <DEDUP_REMOVED lines=15> */
.L_x_136:
[----:B-1----:R-:W-:-:S07]  /*0850*/  FADD.FTZ R13, R10, R7 ;  /* 0x000000070a0d7221 */ /* 0x002fce0000010000 */
.L_x_129:
        /* <DEDUP_REMOVED lines=26> */
.L_x_130:
[----:B------:R-:W-:Y:S01]  /*0a00*/  HFMA2.MMA R13, -RZ, RZ, 0, 1.847743988037109375e-06 ;  /* 0x0000001fff0d7435 */ /* 0x000fe200000001ff */
[----:B------:R-:W-:Y:S02]  /*0a10*/  IMAD.MOV.U32 R12, RZ, RZ, 0x10 ;  /* 0x00000010ff0c7424 */ /* 0x000fe400078e00ff */
[----:B------:R-:W-:-:S08]  /*0a20*/  IMAD.MOV.U32 R11, RZ, RZ, -0x1 ;  /* 0xffffffffff0b7424 */ /* 0x000fd000078e00ff */
[----:B------:R-:W-:Y:S05]  /*0a30*/  WARPSYNC.COLLECTIVE R11, `(.L_x_131) ;  /* 0x000000000b087348 */ /* 0x000fea0003c00000 */
[----:B------:R0:W1:Y:S02]  /*0a40*/  SHFL.DOWN P0, R7, R4, R12, R13 ;  /* 0x0800000c04077389 */ /* 0x000064000000000d */
[----:B01----:R-:W-:Y:S01]  /*0a50*/  ENDCOLLECTIVE ;  /* 0x000000000000791b */ /* 0x003fe20003800000 */
.L_x_131:
[----:B------:R-:W-:Y:S01]  /*0a60*/  HFMA2.MMA R12, -RZ, RZ, 0, 4.76837158203125e-07 ;  /* 0x00000008ff0c7435 */ /* 0x000fe200000001ff */
[----:B------:R-:W-:-:S05]  /*0a70*/  MOV R3, R7 ;  /* 0x0000000700037202 */ /* 0x000fca0000000f00 */
[----:B------:R-:W-:-:S04]  /*0a80*/  FADD.FTZ R3, R3, R4 ;  /* 0x0000000403037221 */ /* 0x000fc80000010000 */
[----:B------:R-:W-:-:S07]  /*0a90*/  IMAD.MOV.U32 R4, RZ, RZ, R3 ;  /* 0x000000ffff047224 */ /* 0x000fce00078e0003 */
[----:B------:R-:W-:Y:S05]  /*0aa0*/  WARPSYNC.COLLECTIVE R11, `(.L_x_132) ;  /* 0x000000000b087348 */ /* 0x000fea0003c00000 */
[----:B------:R0:W1:Y:S02]  /*0ab0*/  SHFL.DOWN P0, R7, R4, R12, R13 ;  /* 0x0800000c04077389 */ /* 0x000064000000000d */
[----:B01----:R-:W-:Y:S01]  /*0ac0*/  ENDCOLLECTIVE ;  /* 0x000000000000791b */ /* 0x003fe20003800000 */
.L_x_132:
[----:B------:R-:W-:Y:S01]  /*0ad0*/  HFMA2.MMA R12, -RZ, RZ, 0, 2.384185791015625e-07 ;  /* 0x00000004ff0c7435 */ /* 0x000fe200000001ff */
[----:B------:R-:W-:-:S04]  /*0ae0*/  IMAD.MOV.U32 R6, RZ, RZ, R7 ;  /* 0x000000ffff067224 */ /* 0x000fc800078e0007 */
[----:B------:R-:W-:-:S05]  /*0af0*/  FADD.FTZ R6, R3, R6 ;  /* 0x0000000603067221 */ /* 0x000fca0000010000 */
[----:B------:R-:W-:-:S07]  /*0b00*/  MOV R4, R6 ;  /* 0x0000000600047202 */ /* 0x000fce0000000f00 */
[----:B------:R-:W-:Y:S05]  /*0b10*/  WARPSYNC.COLLECTIVE R11, `(.L_x_133) ;  /* 0x000000000b087348 */ /* 0x000fea0003c00000 */
[----:B------:R0:W1:Y:S02]  /*0b20*/  SHFL.DOWN P0, R7, R4, R12, R13 ;  /* 0x0800000c04077389 */ /* 0x000064000000000d */
[----:B01----:R-:W-:Y:S01]  /*0b30*/  ENDCOLLECTIVE ;  /* 0x000000000000791b */ /* 0x003fe20003800000 */
.L_x_133:
[----:B------:R-:W-:Y:S01]  /*0b40*/  HFMA2.MMA R12, -RZ, RZ, 0, 1.1920928955078125e-07 ;  /* 0x00000002ff0c7435 */ /* 0x000fe200000001ff */
[----:B------:R-:W-:-:S04]  /*0b50*/  IMAD.MOV.U32 R5, RZ, RZ, R7 ;  /* 0x000000ffff057224 */ /* 0x000fc800078e0007 */
[----:B------:R-:W-:-:S05]  /*0b60*/  FADD.FTZ R5, R6, R5 ;  /* 0x0000000506057221 */ /* 0x000fca0000010000 */
[----:B------:R-:W-:-:S07]  /*0b70*/  MOV R4, R5 ;  /* 0x0000000500047202 */ /* 0x000fce0000000f00 */
[----:B------:R-:W-:Y:S05]  /*0b80*/  WARPSYNC.COLLECTIVE R11, `(.L_x_134) ;  /* 0x000000000b087348 */ /* 0x000fea0003c00000 */
[----:B------:R0:W1:Y:S02]  /*0b90*/  SHFL.DOWN P0, R7, R4, R12, R13 ;  /* 0x0800000c04077389 */ /* 0x000064000000000d */
[----:B01----:R-:W-:Y:S01]  /*0ba0*/  ENDCOLLECTIVE ;  /* 0x000000000000791b */ /* 0x003fe20003800000 */
.L_x_134:
[----:B------:R-:W-:Y:S01]  /*0bb0*/  HFMA2.MMA R12, -RZ, RZ, 0, 5.9604644775390625e-08 ;  /* 0x00000001ff0c7435 */ /* 0x000fe200000001ff */
[----:B------:R-:W-:-:S04]  /*0bc0*/  IMAD.MOV.U32 R10, RZ, RZ, R7 ;  /* 0x000000ffff0a7224 */ /* 0x000fc800078e0007 */
[----:B------:R-:W-:-:S05]  /*0bd0*/  FADD.FTZ R10, R5, R10 ;  /* 0x0000000a050a7221 */ /* 0x000fca0000010000 */
[----:B------:R-:W-:-:S07]  /*0be0*/  MOV R4, R10 ;  /* 0x0000000a00047202 */ /* 0x000fce0000000f00 */
[----:B------:R-:W-:Y:S05]  /*0bf0*/  WARPSYNC.COLLECTIVE R11, `(.L_x_135) ;  /* 0x000000000b087348 */ /* 0x000fea0003c00000 */
[----:B------:R0:W1:Y:S02]  /*0c00*/  SHFL.DOWN P0, R7, R4, R12, R13 ;  /* 0x0800000c04077389 */ /* 0x000064000000000d */
[----:B01----:R-:W-:Y:S01]  /*0c10*/  ENDCOLLECTIVE ;  /* 0x000000000000791b */ /* 0x003fe20003800000 */
.L_x_135:
[----:B------:R-:W-:Y:S05]  /*0c20*/  BRA `(.L_x_136) ;  /* 0xfffffffc00087947 */ /* 0x000fea000383ffff */
.L_x_137:
        /* <DEDUP_REMOVED lines=13> */
.L_x_225:


//--------------------- .text._Z10cleanup_v2PfS_S_S_biiff --------------------------
	.section	.text._Z10cleanup_v2PfS_S_S_biiff,"ax",@progbits
	.align	128
        .global         _Z10cleanup_v2PfS_S_S_biiff
        .type           _Z10cleanup_v2PfS_S_S_biiff,@function
        .size           _Z10cleanup_v2PfS_S_S_biiff,(.L_x_226 - _Z10cleanup_v2PfS_S_S_biiff)
        .other          _Z10cleanup_v2PfS_S_S_biiff,@"STO_CUDA_ENTRY STV_DEFAULT"
_Z10cleanup_v2PfS_S_S_biiff:
.text._Z10cleanup_v2PfS_S_S_biiff:
[----:B------:R-:W-:Y:S01]  /*0000*/  LDC R1, c[0x0][0x28] ;  /* 0x00000a00ff017b82 */ /* 0x000fe20000000800 */
[----:B------:R-:W0:Y:S01]  /*0010*/  S2R R4, SR_CTAID.X ;  /* 0x0000000000047919 */ /* 0x000e220000002500 */
[----:B------:R-:W-:Y:S01]  /*0020*/  ULDC.64 UR8, c[0x0][0x208] ;  /* 0x0000820000087ab9 */ /* 0x000fe20000000a00 */
[----:B------:R-:W-:Y:S01]  /*0030*/  ULDC.64 UR10, c[0x0][0x218] ;  /* 0x00008600000a7ab9 */ /* 0x000fe20000000a00 */
[----:B------:R-:W-:Y:S01]  /*0040*/  ULDC.64 UR12, c[0x0][0x218] ;  /* 0x00008600000c7ab9 */ /* 0x000fe20000000a00 */
[----:B0-----:R-:W-:-:S13]  /*0050*/  ISETP.NE.AND P0, PT, R4, RZ, PT ;  /* 0x000000ff0400720c */ /* 0x001fda0003f05270 */
[----:B------:R-:W-:Y:S05]  /*0060*/  @P0 BRA `(.L_x_138) ;  /* 0x0000000400c00947 */ /* 0x000fea0003800000 */
[----:B------:R-:W0:Y:S01]  /*0070*/  S2R R0, SR_TID.X ;  /* 0x0000000000007919 */ /* 0x000e220000002100 */
[----:B------:R-:W-:Y:S01]  /*0080*/  IMAD.MOV.U32 R2, RZ, RZ, RZ ;  /* 0x000000ffff027224 */ /* 0x000fe200078e00ff */
[----:B------:R-:W1:Y:S01]  /*0090*/  S2R R3, SR_TID.Y ;  /* 0x0000000000037919 */ /* 0x000e620000002200 */
[----:B------:R-:W2:Y:S01]  /*00a0*/  S2UR UR5, SR_CgaCtaId ;  /* 0x00000000000579c3 */ /* 0x000ea20000008800 */
[----:B------:R-:W-:Y:S01]  /*00b0*/  ULDC UR14, c[0x0][0x238] ;  /* 0x00008e00000e7ab9 */ /* 0x000fe20000000800 */
[----:B0-----:R-:W-:-:S13]  /*00c0*/  ISETP.GT.U32.AND P0, PT, R0, 0x13f, PT ;  /* 0x0000013f0000780c */ /* 0x001fda0003f04070 */
[----:B------:R-:W0:Y:S01]  /*00d0*/  @!P0 LDC.64 R6, c[0x0][0x210] ;  /* 0x00008400ff068b82 */ /* 0x000e220000000a00 */
[----:B------:R-:W-:Y:S01]  /*00e0*/  ULDC UR6, c[0x0][0x0] ;  /* 0x0000000000067ab9 */ /* 0x000fe20000000800 */
[----:B------:R-:W-:Y:S01]  /*00f0*/  UMOV UR4, 0x400 ;  /* 0x0000040000047882 */ /* 0x000fe20000000000 */
[----:B------:R-:W-:Y:S01]  /*0100*/  ULDC UR7, c[0x0][0x4] ;  /* 0x0000010000077ab9 */ /* 0x000fe20000000800 */
[----:B--2---:R-:W-:Y:S01]  /*0110*/  ULEA UR5, UR5, UR4, 0x18 ;  /* 0x0000000405057291 */ /* 0x004fe2000f8ec03f */
[----:B-1----:R-:W-:Y:S01]  /*0120*/  IMAD R3, R3, UR6, R0 ;  /* 0x0000000603037c24 */ /* 0x002fe2000f8e0200 */
[----:B------:R-:W-:Y:S01]  /*0130*/  UIMAD UR4, UR6, UR7, URZ ;  /* 0x00000007060472a4 */ /* 0x000fe2000f8e023f */
[----:B0-----:R-:W-:-:S05]  /*0140*/  @!P0 IMAD.WIDE.U32 R6, R0, 0x4, R6 ;  /* 0x0000000400068825 */ /* 0x001fca00078e0006 */
[----:B------:R0:W5:Y:S01]  /*0150*/  @!P0 LDG.E R2, desc[UR8][R6.64] ;  /* 0x0000000806028981 */ /* 0x000162000c1e1900 */
[----:B------:R-:W-:Y:S01]  /*0160*/  ISETP.NE.AND P0, PT, RZ, UR14, PT ;  /* 0x0000000eff007c0c */ /* 0x000fe2000bf05270 */
[----:B------:R-:W-:Y:S01]  /*0170*/  BSSY B0, `(.L_x_138) ;  /* 0x000005f000007945 */ /* 0x000fe20003800000 */
[----:B------:R-:W-:Y:S01]  /*0180*/  LEA R5, R3, UR5, 0x2 ;  /* 0x0000000503057c11 */ /* 0x000fe2000f8e10ff */
[----:B0-----:R-:W-:-:S10]  /*0190*/  IMAD.U32 R6, RZ, RZ, UR4 ;  /* 0x00000004ff067e24 */ /* 0x001fd4000f8e00ff */
[----:B------:R-:W-:Y:S05]  /*01a0*/  @!P0 BRA `(.L_x_139) ;  /* 0x0000000000bc8947 */ /* 0x000fea0003800000 */
[C---:B------:R-:W-:Y:S02]  /*01b0*/  ISETP.GE.AND P0, PT, R6.reuse, 0x40, PT ;  /* 0x000000400600780c */ /* 0x040fe40003f06270 */
[----:B------:R-:W-:Y:S02]  /*01c0*/  ISETP.GE.AND P2, PT, R6, 0x80, PT ;  /* 0x000000800600780c */ /* 0x000fe40003f46270 */
[----:B------:R-:W-:-:S09]  /*01d0*/  ISETP.GT.AND P1, PT, R3, 0x1f, PT ;  /* 0x0000001f0300780c */ /* 0x000fd20003f24270 */
[----:B-----5:R0:W-:Y:S01]  /*01e0*/  @P0 STS [R5], R2 ;  /* 0x0000000205000388 */ /* 0x0201e20000000800 */
[----:B------:R-:W-:Y:S06]  /*01f0*/  @P0 BAR.SYNC.DEFER_BLOCKING 0x0 ;  /* 0x0000000000000b1d */ /* 0x000fec0000010000 */
[----:B------:R-:W-:Y:S05]  /*0200*/  @!P2 BRA `(.L_x_140) ;  /* 0x00000000002ca947 */ /* 0x000fea0003800000 */
.L_x_141:
        /* <DEDUP_REMOVED lines=11> */
.L_x_140:
        /* <DEDUP_REMOVED lines=15> */
.L_x_171:
[----:B01----:R-:W-:-:S07]  /*03b0*/  FADD.FTZ R8, R8, R7 ;  /* 0x0000000708087221 */ /* 0x003fce0000010000 */
.L_x_142:
[----:B------:R-:W-:Y:S01]  /*03c0*/  ISETP.NE.AND P0, PT, R0, RZ, PT ;  /* 0x000000ff0000720c */ /* 0x000fe20003f05270 */
[----:B------:R-:W-:Y:S05]  /*03d0*/  WARPSYNC.ALL ;  /* 0x0000000000007948 */ /* 0x000fea0003800000 */
[----:B------:R-:W-:Y:S07]  /*03e0*/  BAR.SYNC.DEFER_BLOCKING 0x0 ;  /* 0x0000000000007b1d */ /* 0x000fee0000010000 */
[----:B------:R-:W-:Y:S05]  /*03f0*/  @P0 BRA `(.L_x_144) ;  /* 0x0000000000d80947 */ /* 0x000fea0003800000 */
[----:B0-----:R-:W0:Y:S01]  /*0400*/  LDC.64 R2, c[0x0][0x220] ;  /* 0x00008800ff027b82 */ /* 0x001e220000000a00 */
[----:B------:R-:W-:Y:S01]  /*0410*/  ULDC UR4, c[0x0][0x23c] ;  /* 0x00008f0000047ab9 */ /* 0x000fe20000000800 */
[----:B0-----:R-:W2:Y:S02]  /*0420*/  LDG.E R0, desc[UR8][R2.64] ;  /* 0x0000000802007981 */ /* 0x001ea4000c1e1900 */
[----:B--2---:R-:W-:Y:S01]  /*0430*/  FMUL.FTZ R5, R0, UR4 ;  /* 0x0000000400057c20 */ /* 0x004fe20008410000 */
[----:B------:R-:W-:-:S03]  /*0440*/  ULDC UR4, c[0x0][0x240] ;  /* 0x0000900000047ab9 */ /* 0x000fc60000000800 */
[----:B------:R-:W-:-:S04]  /*0450*/  FMUL.FTZ R5, R0, R5 ;  /* 0x0000000500057220 */ /* 0x000fc80000410000 */
[----:B------:R-:W-:-:S06]  /*0460*/  FFMA.FTZ R5, R8, UR4, R5 ;  /* 0x0000000408057c23 */ /* 0x000fcc0008010005 */
[----:B------:R-:W0:Y:S02]  /*0470*/  MUFU.SQRT R5, R5 ;  /* 0x0000000500057308 */ /* 0x000e240000002000 */
[----:B0-----:R2:W-:Y:S01]  /*0480*/  STG.E desc[UR8][R2.64], R5 ;  /* 0x0000000502007986 */ /* 0x0015e2000c101908 */
[----:B------:R-:W-:Y:S05]  /*0490*/  BRA `(.L_x_144) ;  /* 0x0000000000b07947 */ /* 0x000fea0003800000 */
.L_x_139:
[C---:B------:R-:W-:Y:S02]  /*04a0*/  ISETP.GE.AND P0, PT, R6.reuse, 0x40, PT ;  /* 0x000000400600780c */ /* 0x040fe40003f06270 */
[----:B------:R-:W-:Y:S02]  /*04b0*/  ISETP.GE.AND P2, PT, R6, 0x80, PT ;  /* 0x000000800600780c */ /* 0x000fe40003f46270 */
[----:B------:R-:W-:-:S09]  /*04c0*/  ISETP.GT.AND P1, PT, R3, 0x1f, PT ;  /* 0x0000001f0300780c */ /* 0x000fd20003f24270 */
[----:B-----5:R0:W-:Y:S01]  /*04d0*/  @P0 STS [R5], R2 ;  /* 0x0000000205000388 */ /* 0x0201e20000000800 */
[----:B------:R-:W-:Y:S06]  /*04e0*/  @P0 BAR.SYNC.DEFER_BLOCKING 0x0 ;  /* 0x0000000000000b1d */ /* 0x000fec0000010000 */
[----:B------:R-:W-:Y:S05]  /*04f0*/  @!P2 BRA `(.L_x_145) ;  /* 0x00000000002ca947 */ /* 0x000fea0003800000 */
.L_x_146:
        /* <DEDUP_REMOVED lines=8> */
[----:B------:R-:W-:Y:S02]  /*0580*/  ISETP.GT.AND P2, PT, R6, 0xff, PT ;  /* 0x000000ff0600780c */ /* 0x000fe40003f44270 */
[----:B------:R-:W-:-:S11]  /*0590*/  MOV R6, R12 ;  /* 0x0000000c00067202 */ /* 0x000fd60000000f00 */
[----:B-1----:R-:W-:Y:S05]  /*05a0*/  @P2 BRA `(.L_x_146) ;  /* 0xfffffffc00d42947 */ /* 0x002fea000383ffff */
.L_x_145:
        /* <DEDUP_REMOVED lines=16> */
.L_x_177:
[----:B-1----:R-:W-:-:S07]  /*06b0*/  FMNMX.FTZ R5, |R8|, |R7|, !PT ;  /* 0x4000000708057209 */ /* 0x002fce0007810200 */
.L_x_148:
[----:B------:R-:W-:Y:S05]  /*06c0*/  BSYNC B1 ;  /* 0x0000000000017941 */ /* 0x000fea0003800000 */
.L_x_147:
[----:B------:R-:W-:-:S13]  /*06d0*/  ISETP.NE.AND P0, PT, R0, RZ, PT ;  /* 0x000000ff0000720c */ /* 0x000fda0003f05270 */
[----:B------:R-:W-:Y:S05]  /*06e0*/  @P0 BRA `(.L_x_144) ;  /* 0x00000000001c0947 */ /* 0x000fea0003800000 */
[----:B0-----:R-:W0:Y:S01]  /*06f0*/  LDC.64 R2, c[0x0][0x220] ;  /* 0x00008800ff027b82 */ /* 0x001e220000000a00 */
[----:B------:R-:W-:Y:S01]  /*0700*/  ULDC UR4, c[0x0][0x23c] ;  /* 0x00008f0000047ab9 */ /* 0x000fe20000000800 */
[----:B0-----:R-:W2:Y:S02]  /*0710*/  LDG.E R0, desc[UR8][R2.64] ;  /* 0x0000000802007981 */ /* 0x001ea4000c1e1900 */
[----:B--2---:R-:W-:Y:S01]  /*0720*/  FMUL.FTZ R0, R0, UR4 ;  /* 0x0000000400007c20 */ /* 0x004fe20008410000 */
[----:B------:R-:W-:-:S03]  /*0730*/  ULDC UR4, c[0x0][0x240] ;  /* 0x0000900000047ab9 */ /* 0x000fc60000000800 */
[----:B------:R-:W-:-:S05]  /*0740*/  FFMA.FTZ R5, R5, UR4, R0 ;  /* 0x0000000405057c23 */ /* 0x000fca0008010000 */
[----:B------:R1:W-:Y:S02]  /*0750*/  STG.E desc[UR8][R2.64], R5 ;  /* 0x0000000502007986 */ /* 0x0003e4000c101908 */
.L_x_144:
[----:B------:R-:W-:Y:S05]  /*0760*/  BSYNC B0 ;  /* 0x0000000000007941 */ /* 0x000fea0003800000 */
.L_x_138:
[----:B------:R-:W-:Y:S02]  /*0770*/  ULDC.U8 UR4, c[0x0][0x230] ;  /* 0x00008c0000047ab9 */ /* 0x000fe40000000000 */
[----:B------:R-:W-:-:S06]  /*0780*/  UPRMT UR4, UR4, 0x8880, URZ ;  /* 0x0000888004047896 */ /* 0x000fcc000800003f */
[----:B------:R-:W-:-:S13]  /*0790*/  ISETP.NE.AND P0, PT, RZ, UR4, PT ;  /* 0x00000004ff007c0c */ /* 0x000fda000bf05270 */
[----:B------:R-:W-:Y:S05]  /*07a0*/  @!P0 EXIT ;  /* 0x000000000000894d */ /* 0x000fea0003800000 */
[----:B012---:R-:W0:Y:S01]  /*07b0*/  LDC.64 R2, c[0x0][0x228] ;  /* 0x00008a00ff027b82 */ /* 0x007e220000000a00 */
[----:B------:R-:W1:Y:S01]  /*07c0*/  S2R R0, SR_TID.X ;  /* 0x0000000000007919 */ /* 0x000e620000002100 */
[----:B------:R-:W-:Y:S02]  /*07d0*/  ULDC UR4, c[0x0][0x238] ;  /* 0x00008e0000047ab9 */ /* 0x000fe40000000800 */
[----:B------:R-:W-:-:S04]  /*07e0*/  ISETP.NE.AND P0, PT, RZ, UR4, PT ;  /* 0x00000004ff007c0c */ /* 0x000fc8000bf05270 */
[----:B------:R-:W2:Y:S01]  /*07f0*/  LDC R11, c[0x0][0x234] ;  /* 0x00008d00ff0b7b82 */ /* 0x000ea20000000800 */
[----:B0-----:R-:W-:-:S04]  /*0800*/  IMAD.WIDE.U32 R2, R4, 0x4, R2 ;  /* 0x0000000404027825 */ /* 0x001fc800078e0002 */
[----:B--2---:R-:W-:-:S04]  /*0810*/  IMAD R5, R4, R11, RZ ;  /* 0x0000000b04057224 */ /* 0x004fc800078e02ff */
[----:B-1----:R-:W-:Y:S05]  /*0820*/  @!P0 BRA `(.L_x_150) ;  /* 0x0000000400248947 */ /* 0x002fea0003800000 */
[----:B------:R-:W0:Y:S01]  /*0830*/  S2R R13, SR_TID.Y ;  /* 0x00000000000d7919 */ /* 0x000e220000002200 */
[----:B------:R-:W-:Y:S01]  /*0840*/  ISETP.GE.AND P0, PT, R0, R11, PT ;  /* 0x0000000b0000720c */ /* 0x000fe20003f06270 */
[----:B------:R-:W-:Y:S01]  /*0850*/  BSSY B0, `(.L_x_151) ;  /* 0x000000e000007945 */ /* 0x000fe20003800000 */
[----:B------:R-:W-:-:S11]  /*0860*/  IMAD.MOV.U32 R4, RZ, RZ, RZ ;  /* 0x000000ffff047224 */ /* 0x000fd600078e00ff */
[----:B------:R-:W-:Y:S05]  /*0870*/  @P0 BRA `(.L_x_152) ;  /* 0x00000000002c0947 */ /* 0x000fea0003800000 */
[----:B------:R-:W1:Y:S01]  /*0880*/  LDC R9, c[0x0][RZ] ;  /* 0x00000000ff097b82 */ /* 0x000e620000000800 */
[----:B------:R-:W-:-:S07]  /*0890*/  IMAD.MOV.U32 R8, RZ, RZ, R0 ;  /* 0x000000ffff087224 */ /* 0x000fce00078e0000 */
.L_x_153:
[----:B------:R-:W-:-:S04]  /*08a0*/  IADD3 R7, P0, R5, R8, RZ ;  /* 0x0000000805077210 */ /* 0x000fc80007f1e0ff */
[----:B------:R-:W-:Y:S02]  /*08b0*/  LEA.HI.X.SX32 R10, R8, RZ, 0x1, P0 ;  /* 0x000000ff080a7211 */ /* 0x000fe400000f0eff */
[----:B------:R-:W-:-:S04]  /*08c0*/  LEA R6, P0, R7, UR10, 0x2 ;  /* 0x0000000a07067c11 */ /* 0x000fc8000f8010ff */
[----:B------:R-:W-:-:S06]  /*08d0*/  LEA.HI.X R7, R7, UR11, R10, 0x2, P0 ;  /* 0x0000000b07077c11 */ /* 0x000fcc00080f140a */
[----:B------:R-:W2:Y:S01]  /*08e0*/  LDG.E R7, desc[UR8][R6.64] ;  /* 0x0000000806077981 */ /* 0x000ea2000c1e1900 */
[----:B-1----:R-:W-:-:S04]  /*08f0*/  IADD3 R8, R9, R8, RZ ;  /* 0x0000000809087210 */ /* 0x002fc80007ffe0ff */
[----:B------:R-:W-:Y:S01]  /*0900*/  ISETP.GE.AND P0, PT, R8, R11, PT ;  /* 0x0000000b0800720c */ /* 0x000fe20003f06270 */
[----:B--2---:R-:W-:-:S12]  /*0910*/  FADD.FTZ R4, R7, R4 ;  /* 0x0000000407047221 */ /* 0x004fd80000010000 */
[----:B------:R-:W-:Y:S05]  /*0920*/  @!P0 BRA `(.L_x_153) ;  /* 0xfffffffc00dc8947 */ /* 0x000fea000383ffff */
.L_x_152:
[----:B------:R-:W-:Y:S05]  /*0930*/  BSYNC B0 ;  /* 0x0000000000007941 */ /* 0x000fea0003800000 */
.L_x_151:
[----:B------:R-:W-:Y:S01]  /*0940*/  ULDC UR6, c[0x0][0x0] ;  /* 0x0000000000067ab9 */ /* 0x000fe20000000800 */
[----:B------:R-:W1:Y:S01]  /*0950*/  LDC R6, c[0x0][0x4] ;  /* 0x00000100ff067b82 */ /* 0x000e620000000800 */
[----:B------:R-:W-:Y:S01]  /*0960*/  UMOV UR4, 0x400 ;  /* 0x0000040000047882 */ /* 0x000fe20000000000 */
[----:B0-----:R-:W-:-:S05]  /*0970*/  IMAD R5, R13, UR6, R0 ;  /* 0x000000060d057c24 */ /* 0x001fca000f8e0200 */
[----:B------:R-:W-:Y:S01]  /*0980*/  ISETP.GT.AND P1, PT, R5, 0x1f, PT ;  /* 0x0000001f0500780c */ /* 0x000fe20003f24270 */
[----:B------:R-:W0:Y:S01]  /*0990*/  S2UR UR5, SR_CgaCtaId ;  /* 0x00000000000579c3 */ /* 0x000e220000008800 */
[----:B-1----:R-:W-:-:S05]  /*09a0*/  IMAD R6, R6, UR6, RZ ;  /* 0x0000000606067c24 */ /* 0x002fca000f8e02ff */
[C---:B------:R-:W-:Y:S02]  /*09b0*/  ISETP.GE.AND P0, PT, R6.reuse, 0x40, PT ;  /* 0x000000400600780c */ /* 0x040fe40003f06270 */
[----:B------:R-:W-:Y:S01]  /*09c0*/  ISETP.GE.AND P2, PT, R6, 0x80, PT ;  /* 0x000000800600780c */ /* 0x000fe20003f46270 */
[----:B0-----:R-:W-:-:S06]  /*09d0*/  ULEA UR4, UR5, UR4, 0x18 ;  /* 0x0000000405047291 */ /* 0x001fcc000f8ec03f */
[----:B------:R-:W-:-:S04]  /*09e0*/  LEA R7, R5, UR4, 0x2 ;  /* 0x0000000405077c11 */ /* 0x000fc8000f8e10ff */
[----:B------:R-:W-:Y:S05]  /*09f0*/  @P0 WARPSYNC.ALL ;  /* 0x0000000000000948 */ /* 0x000fea0003800000 */
[----:B------:R0:W-:Y:S01]  /*0a00*/  @P0 STS [R7], R4 ;  /* 0x0000000407000388 */ /* 0x0001e20000000800 */
[----:B------:R-:W-:Y:S06]  /*0a10*/  @P0 BAR.SYNC.DEFER_BLOCKING 0x0 ;  /* 0x0000000000000b1d */ /* 0x000fec0000010000 */
[----:B------:R-:W-:Y:S05]  /*0a20*/  @!P2 BRA `(.L_x_154) ;  /* 0x000000000030a947 */ /* 0x000fea0003800000 */
.L_x_155:
[----:B------:R-:W-:Y:S01]  /*0a30*/  SHF.R.S32.HI R10, RZ, 0x1, R6 ;  /* 0x00000001ff0a7819 */ /* 0x000fe20000011406 */
[----:B------:R-:W-:Y:S05]  /*0a40*/  WARPSYNC.ALL ;  /* 0x0000000000007948 */ /* 0x000fea0003800000 */
[----:B------:R-:W-:-:S13]  /*0a50*/  ISETP.GE.AND P2, PT, R5, R10, PT ;  /* 0x0000000a0500720c */ /* 0x000fda0003f46270 */
[----:B------:R-:W-:Y:S01]  /*0a60*/  @!P2 IMAD R9, R10, 0x4, R7 ;  /* 0x000000040a09a824 */ /* 0x000fe200078e0207 */
        /* <DEDUP_REMOVED lines=8> */
.L_x_154:
        /* <DEDUP_REMOVED lines=15> */
.L_x_184:
[----:B01----:R-:W-:-:S07]  /*0be0*/  FADD.FTZ R8, R8, R9 ;  /* 0x0000000908087221 */ /* 0x003fce0000010000 */
.L_x_156:
[----:B------:R-:W-:Y:S05]  /*0bf0*/  WARPSYNC.ALL ;  /* 0x0000000000007948 */ /* 0x000fea0003800000 */
[----:B------:R-:W-:Y:S01]  /*0c00*/  BAR.SYNC.DEFER_BLOCKING 0x0 ;  /* 0x0000000000007b1d */ /* 0x000fe20000010000 */
[----:B------:R-:W-:-:S13]  /*0c10*/  ISETP.NE.AND P0, PT, R0, RZ, PT ;  /* 0x000000ff0000720c */ /* 0x000fda0003f05270 */
[----:B------:R-:W-:Y:S05]  /*0c20*/  @P0 EXIT ;  /* 0x000000000000094d */ /* 0x000fea0003800000 */
[----:B------:R-:W2:Y:S01]  /*0c30*/  LDG.E R0, desc[UR8][R2.64] ;  /* 0x0000000802007981 */ /* 0x000ea2000c1e1900 */
[----:B------:R-:W-:Y:S02]  /*0c40*/  ULDC UR4, c[0x0][0x23c] ;  /* 0x00008f0000047ab9 */ /* 0x000fe40000000800 */
[----:B--2---:R-:W-:Y:S01]  /*0c50*/  FMUL.FTZ R5, R0, UR4 ;  /* 0x0000000400057c20 */ /* 0x004fe20008410000 */
[----:B------:R-:W-:-:S03]  /*0c60*/  ULDC UR4, c[0x0][0x240] ;  /* 0x0000900000047ab9 */ /* 0x000fc60000000800 */
[----:B------:R-:W-:-:S04]  /*0c70*/  FMUL.FTZ R5, R0, R5 ;  /* 0x0000000500057220 */ /* 0x000fc80000410000 */
[----:B------:R-:W-:-:S06]  /*0c80*/  FFMA.FTZ R5, R8, UR4, R5 ;  /* 0x0000000408057c23 */ /* 0x000fcc0008010005 */
[----:B------:R-:W1:Y:S02]  /*0c90*/  MUFU.SQRT R5, R5 ;  /* 0x0000000500057308 */ /* 0x000e640000002000 */
[----:B-1----:R-:W-:Y:S01]  /*0ca0*/  STG.E desc[UR8][R2.64], R5 ;  /* 0x0000000502007986 */ /* 0x002fe2000c101908 */
[----:B------:R-:W-:Y:S05]  /*0cb0*/  EXIT ;  /* 0x000000000000794d */ /* 0x000fea0003800000 */
.L_x_150:
[----:B------:R-:W0:Y:S01]  /*0cc0*/  S2R R13, SR_TID.Y ;  /* 0x00000000000d7919 */ /* 0x000e220000002200 */
[----:B------:R-:W-:Y:S01]  /*0cd0*/  ISETP.GE.AND P0, PT, R0, R11, PT ;  /* 0x0000000b0000720c */ /* 0x000fe20003f06270 */
[----:B------:R-:W-:Y:S01]  /*0ce0*/  BSSY B0, `(.L_x_158) ;  /* 0x000000e000007945 */ /* 0x000fe20003800000 */
[----:B------:R-:W-:-:S11]  /*0cf0*/  HFMA2.MMA R4, -RZ, RZ, 0, 0 ;  /* 0x00000000ff047435 */ /* 0x000fd600000001ff */
[----:B------:R-:W-:Y:S05]  /*0d00*/  @P0 BRA `(.L_x_159) ;  /* 0x00000000002c0947 */ /* 0x000fea0003800000 */
[----:B------:R-:W1:Y:S01]  /*0d10*/  LDC R9, c[0x0][RZ] ;  /* 0x00000000ff097b82 */ /* 0x000e620000000800 */
[----:B------:R-:W-:-:S07]  /*0d20*/  IMAD.MOV.U32 R8, RZ, RZ, R0 ;  /* 0x000000ffff087224 */ /* 0x000fce00078e0000 */
.L_x_160:
[----:B------:R-:W-:-:S04]  /*0d30*/  IADD3 R7, P0, R5, R8, RZ ;  /* 0x0000000805077210 */ /* 0x000fc80007f1e0ff */
[----:B------:R-:W-:Y:S02]  /*0d40*/  LEA.HI.X.SX32 R10, R8, RZ, 0x1, P0 ;  /* 0x000000ff080a7211 */ /* 0x000fe400000f0eff */
[----:B------:R-:W-:-:S04]  /*0d50*/  LEA R6, P0, R7, UR12, 0x2 ;  /* 0x0000000c07067c11 */ /* 0x000fc8000f8010ff */
[----:B------:R-:W-:-:S06]  /*0d60*/  LEA.HI.X R7, R7, UR13, R10, 0x2, P0 ;  /* 0x0000000d07077c11 */ /* 0x000fcc00080f140a */
[----:B------:R-:W2:Y:S01]  /*0d70*/  LDG.E R7, desc[UR8][R6.64] ;  /* 0x0000000806077981 */ /* 0x000ea2000c1e1900 */
[----:B-1----:R-:W-:-:S05]  /*0d80*/  IMAD.IADD R8, R9, 0x1, R8 ;  /* 0x0000000109087824 */ /* 0x002fca00078e0208 */
[----:B------:R-:W-:Y:S02]  /*0d90*/  ISETP.GE.AND P0, PT, R8, R11, PT ;  /* 0x0000000b0800720c */ /* 0x000fe40003f06270 */
[----:B--2---:R-:W-:-:S11]  /*0da0*/  FMNMX.FTZ R4, |R7|, |R4|, !PT ;  /* 0x4000000407047209 */ /* 0x004fd60007810200 */
[----:B------:R-:W-:Y:S05]  /*0db0*/  @!P0 BRA `(.L_x_160) ;  /* 0xfffffffc00dc8947 */ /* 0x000fea000383ffff */
.L_x_159:
[----:B------:R-:W-:Y:S05]  /*0dc0*/  BSYNC B0 ;  /* 0x0000000000007941 */ /* 0x000fea0003800000 */
.L_x_158:
        /* <DEDUP_REMOVED lines=15> */
.L_x_162:
[----:B------:R-:W-:Y:S01]  /*0ec0*/  SHF.R.S32.HI R10, RZ, 0x1, R6 ;  /* 0x00000001ff0a7819 */ /* 0x000fe20000011406 */
[----:B------:R-:W-:Y:S05]  /*0ed0*/  WARPSYNC.ALL ;  /* 0x0000000000007948 */ /* 0x000fea0003800000 */
[----:B------:R-:W-:-:S13]  /*0ee0*/  ISETP.GE.AND P2, PT, R5, R10, PT ;  /* 0x0000000a0500720c */ /* 0x000fda0003f46270 */
[----:B------:R-:W-:Y:S01]  /*0ef0*/  @!P2 LEA R9, R10, R7, 0x2 ;  /* 0x000000070a09a211 */ /* 0x000fe200078e10ff */
        /* <DEDUP_REMOVED lines=8> */
.L_x_161:
        /* <DEDUP_REMOVED lines=16> */
.L_x_191:
[----:B-1----:R-:W-:-:S07]  /*1080*/  FMNMX.FTZ R5, |R8|, |R9|, !PT ;  /* 0x4000000908057209 */ /* 0x002fce0007810200 */
.L_x_164:
[----:B------:R-:W-:Y:S05]  /*1090*/  BSYNC B0 ;  /* 0x0000000000007941 */ /* 0x000fea0003800000 */
.L_x_163:
[----:B------:R-:W-:-:S13]  /*10a0*/  ISETP.NE.AND P0, PT, R0, RZ, PT ;  /* 0x000000ff0000720c */ /* 0x000fda0003f05270 */
[----:B------:R-:W-:Y:S05]  /*10b0*/  @P0 EXIT ;  /* 0x000000000000094d */ /* 0x000fea0003800000 */
[----:B------:R-:W2:Y:S01]  /*10c0*/  LDG.E R0, desc[UR8][R2.64] ;  /* 0x0000000802007981 */ /* 0x000ea2000c1e1900 */
[----:B------:R-:W-:Y:S02]  /*10d0*/  ULDC UR4, c[0x0][0x23c] ;  /* 0x00008f0000047ab9 */ /* 0x000fe40000000800 */
[----:B--2---:R-:W-:Y:S01]  /*10e0*/  FMUL.FTZ R0, R0, UR4 ;  /* 0x0000000400007c20 */ /* 0x004fe20008410000 */
[----:B------:R-:W-:-:S03]  /*10f0*/  ULDC UR4, c[0x0][0x240] ;  /* 0x0000900000047ab9 */ /* 0x000fc60000000800 */
[----:B------:R-:W-:-:S05]  /*1100*/  FFMA.FTZ R5, R5, UR4, R0 ;  /* 0x0000000405057c23 */ /* 0x000fca0008010000 */
[----:B------:R-:W-:Y:S01]  /*1110*/  STG.E desc[UR8][R2.64], R5 ;  /* 0x0000000502007986 */ /* 0x000fe2000c101908 */
[----:B------:R-:W-:Y:S05]  /*1120*/  EXIT ;  /* 0x000000000000794d */ /* 0x000fea0003800000 */
.L_x_143:
[----:B------:R-:W-:Y:S01]  /*1130*/  HFMA2.MMA R12, -RZ, RZ, 0, 9.5367431640625e-07 ;  /* 0x00000010ff0c7435 */ /* 0x000fe200000001ff */
[----:B------:R-:W-:Y:S02]  /*1140*/  IMAD.MOV.U32 R11, RZ, RZ, R2 ;  /* 0x000000ffff0b7224 */ /* 0x000fe400078e0002 */
[----:B------:R-:W-:Y:S02]  /*1150*/  IMAD.MOV.U32 R13, RZ, RZ, 0x1f ;  /* 0x0000001fff0d7424 */ /* 0x000fe400078e00ff */
[----:B------:R-:W-:-:S07]  /*1160*/  IMAD.MOV.U32 R10, RZ, RZ, -0x1 ;  /* 0xffffffffff0a7424 */ /* 0x000fce00078e00ff */
[----:B------:R-:W-:Y:S05]  /*1170*/  WARPSYNC.COLLECTIVE R10, `(.L_x_166) ;  /* 0x000000000a087348 */ /* 0x000fea0003c00000 */
[----:B------:R0:W1:Y:S02]  /*1180*/  SHFL.DOWN P0, R9, R11, R12, R13 ;  /* 0x0800000c0b097389 */ /* 0x000064000000000d */
[----:B01----:R-:W-:Y:S01]  /*1190*/  ENDCOLLECTIVE ;  /* 0x000000000000791b */ /* 0x003fe20003800000 */
.L_x_166:
[----:B------:R-:W-:Y:S01]  /*11a0*/  IMAD.MOV.U32 R12, RZ, RZ, 0x8 ;  /* 0x00000008ff0c7424 */ /* 0x000fe200078e00ff */
[----:B------:R-:W-:-:S05]  /*11b0*/  MOV R3, R9 ;  /* 0x0000000900037202 */ /* 0x000fca0000000f00 */
[----:B------:R-:W-:-:S04]  /*11c0*/  FADD.FTZ R3, R3, R2 ;  /* 0x0000000203037221 */ /* 0x000fc80000010000 */
[----:B------:R-:W-:-:S07]  /*11d0*/  IMAD.MOV.U32 R11, RZ, RZ, R3 ;  /* 0x000000ffff0b7224 */ /* 0x000fce00078e0003 */
[----:B------:R-:W-:Y:S05]  /*11e0*/  WARPSYNC.COLLECTIVE R10, `(.L_x_167) ;  /* 0x000000000a087348 */ /* 0x000fea0003c00000 */
[----:B------:R0:W1:Y:S02]  /*11f0*/  SHFL.DOWN P0, R9, R11, R12, R13 ;  /* 0x0800000c0b097389 */ /* 0x000064000000000d */
[----:B01----:R-:W-:Y:S01]  /*1200*/  ENDCOLLECTIVE ;  /* 0x000000000000791b */ /* 0x003fe20003800000 */
.L_x_167:
[----:B------:R-:W-:Y:S01]  /*1210*/  IMAD.MOV.U32 R12, RZ, RZ, 0x4 ;  /* 0x00000004ff0c7424 */ /* 0x000fe200078e00ff */
[----:B------:R-:W-:-:S05]  /*1220*/  MOV R6, R9 ;  /* 0x0000000900067202 */ /* 0x000fca0000000f00 */
[----:B------:R-:W-:-:S04]  /*1230*/  FADD.FTZ R6, R3, R6 ;  /* 0x0000000603067221 */ /* 0x000fc80000010000 */
[----:B------:R-:W-:-:S07]  /*1240*/  IMAD.MOV.U32 R11, RZ, RZ, R6 ;  /* 0x000000ffff0b7224 */ /* 0x000fce00078e0006 */
[----:B------:R-:W-:Y:S05]  /*1250*/  WARPSYNC.COLLECTIVE R10, `(.L_x_168) ;  /* 0x000000000a087348 */ /* 0x000fea0003c00000 */
[----:B------:R0:W1:Y:S02]  /*1260*/  SHFL.DOWN P0, R9, R11, R12, R13 ;  /* 0x0800000c0b097389 */ /* 0x000064000000000d */
[----:B01----:R-:W-:Y:S01]  /*1270*/  ENDCOLLECTIVE ;  /* 0x000000000000791b */ /* 0x003fe20003800000 */
.L_x_168:
[----:B------:R-:W-:Y:S01]  /*1280*/  IMAD.MOV.U32 R12, RZ, RZ, 0x2 ;  /* 0x00000002ff0c7424 */ /* 0x000fe200078e00ff */
[----:B------:R-:W-:-:S05]  /*1290*/  MOV R5, R9 ;  /* 0x0000000900057202 */ /* 0x000fca0000000f00 */
[----:B------:R-:W-:-:S04]  /*12a0*/  FADD.FTZ R5, R6, R5 ;  /* 0x0000000506057221 */ /* 0x000fc80000010000 */
[----:B------:R-:W-:-:S07]  /*12b0*/  IMAD.MOV.U32 R11, RZ, RZ, R5 ;  /* 0x000000ffff0b7224 */ /* 0x000fce00078e0005 */
[----:B------:R-:W-:Y:S05]  /*12c0*/  WARPSYNC.COLLECTIVE R10, `(.L_x_169) ;  /* 0x000000000a087348 */ /* 0x000fea0003c00000 */
[----:B------:R0:W1:Y:S02]  /*12d0*/  SHFL.DOWN P0, R9, R11, R12, R13 ;  /* 0x0800000c0b097389 */ /* 0x000064000000000d */
[----:B01----:R-:W-:Y:S01]  /*12e0*/  ENDCOLLECTIVE ;  /* 0x000000000000791b */ /* 0x003fe20003800000 */
.L_x_169:
[----:B------:R-:W-:Y:S01]  /*12f0*/  IMAD.MOV.U32 R12, RZ, RZ, 0x1 ;  /* 0x00000001ff0c7424 */ /* 0x000fe200078e00ff */
[----:B------:R-:W-:-:S05]  /*1300*/  MOV R8, R9 ;  /* 0x0000000900087202 */ /* 0x000fca0000000f00 */
[----:B------:R-:W-:-:S04]  /*1310*/  FADD.FTZ R8, R5, R8 ;  /* 0x0000000805087221 */ /* 0x000fc80000010000 */
[----:B------:R-:W-:-:S07]  /*1320*/  IMAD.MOV.U32 R11, RZ, RZ, R8 ;  /* 0x000000ffff0b7224 */ /* 0x000fce00078e0008 */
[----:B------:R-:W-:Y:S05]  /*1330*/  WARPSYNC.COLLECTIVE R10, `(.L_x_170) ;  /* 0x000000000a087348 */ /* 0x000fea0003c00000 */
[----:B------:R0:W1:Y:S02]  /*1340*/  SHFL.DOWN P0, R9, R11, R12, R13 ;  /* 0x0800000c0b097389 */ /* 0x000064000000000d */
[----:B01----:R-:W-:Y:S01]  /*1350*/  ENDCOLLECTIVE ;  /* 0x000000000000791b */ /* 0x003fe20003800000 */
.L_x_170:
[----:B------:R-:W-:Y:S01]  /*1360*/  MOV R7, R9 ;  /* 0x0000000900077202 */ /* 0x000fe20000000f00 */
[----:B------:R-:W-:Y:S06]  /*1370*/  BRA `(.L_x_171) ;  /* 0xfffffff0000c7947 */ /* 0x000fec000383ffff */
.L_x_149:
[----:B------:R-:W-:Y:S01]  /*1380*/  HFMA2.MMA R13, -RZ, RZ, 0, 1.847743988037109375e-06 ;  /* 0x0000001fff0d7435 */ /* 0x000fe200000001ff */
[----:B------:R-:W-:Y:S02]  /*1390*/  IMAD.MOV.U32 R11, RZ, RZ, R2 ;  /* 0x000000ffff0b7224 */ /* 0x000fe400078e0002 */
[----:B------:R-:W-:Y:S02]  /*13a0*/  IMAD.MOV.U32 R12, RZ, RZ, 0x10 ;  /* 0x00000010ff0c7424 */ /* 0x000fe400078e00ff */
[----:B------:R-:W-:-:S07]  /*13b0*/  IMAD.MOV.U32 R10, RZ, RZ, -0x1 ;  /* 0xffffffffff0a7424 */ /* 0x000fce00078e00ff */
[----:B------:R-:W-:Y:S05]  /*13c0*/  WARPSYNC.COLLECTIVE R10, `(.L_x_172) ;  /* 0x000000000a087348 */ /* 0x000fea0003c00000 */
[----:B------:R0:W1:Y:S02]  /*13d0*/  SHFL.DOWN P0, R9, R11, R12, R13 ;  /* 0x0800000c0b097389 */ /* 0x000064000000000d */
[----:B01----:R-:W-:Y:S01]  /*13e0*/  ENDCOLLECTIVE ;  /* 0x000000000000791b */ /* 0x003fe20003800000 */
.L_x_172:
[----:B------:R-:W-:Y:S02]  /*13f0*/  IMAD.MOV.U32 R12, RZ, RZ, 0x8 ;  /* 0x00000008ff0c7424 */ /* 0x000fe400078e00ff */
[----:B------:R-:W-:-:S05]  /*1400*/  IMAD.MOV.U32 R3, RZ, RZ, R9 ;  /* 0x000000ffff037224 */ /* 0x000fca00078e0009 */
[----:B------:R-:W-:-:S04]  /*1410*/  FMNMX.FTZ R3, |R3|, |R2|, !PT ;  /* 0x4000000203037209 */ /* 0x000fc80007810200 */
[----:B------:R-:W-:-:S07]  /*1420*/  MOV R11, R3 ;  /* 0x00000003000b7202 */ /* 0x000fce0000000f00 */
[----:B------:R-:W-:Y:S05]  /*1430*/  WARPSYNC.COLLECTIVE R10, `(.L_x_173) ;  /* 0x000000000a087348 */ /* 0x000fea0003c00000 */
[----:B------:R0:W1:Y:S02]  /*1440*/  SHFL.DOWN P0, R9, R11, R12, R13 ;  /* 0x0800000c0b097389 */ /* 0x000064000000000d */
[----:B01----:R-:W-:Y:S01]  /*1450*/  ENDCOLLECTIVE ;  /* 0x000000000000791b */ /* 0x003fe20003800000 */
.L_x_173:
[----:B------:R-:W-:Y:S02]  /*1460*/  IMAD.MOV.U32 R12, RZ, RZ, 0x4 ;  /* 0x00000004ff0c7424 */ /* 0x000fe400078e00ff */
[----:B------:R-:W-:-:S05]  /*1470*/  IMAD.MOV.U32 R6, RZ, RZ, R9 ;  /* 0x000000ffff067224 */ /* 0x000fca00078e0009 */
[----:B------:R-:W-:-:S04]  /*1480*/  FMNMX.FTZ R6, |R3|, |R6|, !PT ;  /* 0x4000000603067209 */ /* 0x000fc80007810200 */
[----:B------:R-:W-:-:S07]  /*1490*/  MOV R11, R6 ;  /* 0x00000006000b7202 */ /* 0x000fce0000000f00 */
[----:B------:R-:W-:Y:S05]  /*14a0*/  WARPSYNC.COLLECTIVE R10, `(.L_x_174) ;  /* 0x000000000a087348 */ /* 0x000fea0003c00000 */
[----:B------:R0:W1:Y:S02]  /*14b0*/  SHFL.DOWN P0, R9, R11, R12, R13 ;  /* 0x0800000c0b097389 */ /* 0x000064000000000d */
[----:B01----:R-:W-:Y:S01]  /*14c0*/  ENDCOLLECTIVE ;  /* 0x000000000000791b */ /* 0x003fe20003800000 */
.L_x_174:
[----:B------:R-:W-:Y:S02]  /*14d0*/  IMAD.MOV.U32 R12, RZ, RZ, 0x2 ;  /* 0x00000002ff0c7424 */ /* 0x000fe400078e00ff */
[----:B------:R-:W-:-:S05]  /*14e0*/  IMAD.MOV.U32 R5, RZ, RZ, R9 ;  /* 0x000000ffff057224 */ /* 0x000fca00078e0009 */
[----:B------:R-:W-:-:S04]  /*14f0*/  FMNMX.FTZ R5, |R6|, |R5|, !PT ;  /* 0x4000000506057209 */ /* 0x000fc80007810200 */
[----:B------:R-:W-:-:S07]  /*1500*/  MOV R11, R5 ;  /* 0x00000005000b7202 */ /* 0x000fce0000000f00 */
[----:B------:R-:W-:Y:S05]  /*1510*/  WARPSYNC.COLLECTIVE R10, `(.L_x_175) ;  /* 0x000000000a087348 */ /* 0x000fea0003c00000 */
[----:B------:R0:W1:Y:S02]  /*1520*/  SHFL.DOWN P0, R9, R11, R12, R13 ;  /* 0x0800000c0b097389 */ /* 0x000064000000000d */
[----:B01----:R-:W-:Y:S01]  /*1530*/  ENDCOLLECTIVE ;  /* 0x000000000000791b */ /* 0x003fe20003800000 */
.L_x_175:
[----:B------:R-:W-:Y:S02]  /*1540*/  IMAD.MOV.U32 R12, RZ, RZ, 0x1 ;  /* 0x00000001ff0c7424 */ /* 0x000fe400078e00ff */
[----:B------:R-:W-:-:S05]  /*1550*/  IMAD.MOV.U32 R8, RZ, RZ, R9 ;  /* 0x000000ffff087224 */ /* 0x000fca00078e0009 */
[----:B------:R-:W-:-:S04]  /*1560*/  FMNMX.FTZ R8, |R5|, |R8|, !PT ;  /* 0x4000000805087209 */ /* 0x000fc80007810200 */
[----:B------:R-:W-:-:S07]  /*1570*/  MOV R11, R8 ;  /* 0x00000008000b7202 */ /* 0x000fce0000000f00 */
[----:B------:R-:W-:Y:S05]  /*1580*/  WARPSYNC.COLLECTIVE R10, `(.L_x_176) ;  /* 0x000000000a087348 */ /* 0x000fea0003c00000 */
[----:B------:R0:W1:Y:S02]  /*1590*/  SHFL.DOWN P0, R9, R11, R12, R13 ;  /* 0x0800000c0b097389 */ /* 0x000064000000000d */
[----:B01----:R-:W-:Y:S01]  /*15a0*/  ENDCOLLECTIVE ;  /* 0x000000000000791b */ /* 0x003fe20003800000 */
.L_x_176:
[----:B------:R-:W-:Y:S01]  /*15b0*/  IMAD.MOV.U32 R7, RZ, RZ, R9 ;  /* 0x000000ffff077224 */ /* 0x000fe200078e0009 */
[----:B------:R-:W-:Y:S06]  /*15c0*/  BRA `(.L_x_177) ;  /* 0xfffffff000387947 */ /* 0x000fec000383ffff */
.L_x_157:
[----:B------:R-:W-:Y:S01]  /*15d0*/  BSSY B0, `(.L_x_178) ;  /* 0x0000008000007945 */ /* 0x000fe20003800000 */
[----:B------:R-:W-:Y:S01]  /*15e0*/  MOV R11, R4 ;  /* 0x00000004000b7202 */ /* 0x000fe20000000f00 */
[----:B------:R-:W-:Y:S01]  /*15f0*/  IMAD.MOV.U32 R12, RZ, RZ, 0x10 ;  /* 0x00000010ff0c7424 */ /* 0x000fe200078e00ff */
[----:B------:R-:W-:Y:S01]  /*1600*/  MOV R10, 0xffffffff ;  /* 0xffffffff000a7802 */ /* 0x000fe20000000f00 */
[----:B------:R-:W-:-:S07]  /*1610*/  IMAD.MOV.U32 R13, RZ, RZ, 0x1f ;  /* 0x0000001fff0d7424 */ /* 0x000fce00078e00ff */
[----:B------:R-:W-:Y:S05]  /*1620*/  WARPSYNC.COLLECTIVE R10, `(.L_x_179) ;  /* 0x000000000a087348 */ /* 0x000fea0003c00000 */
[----:B------:R0:W1:Y:S02]  /*1630*/  SHFL.DOWN P0, R9, R11, R12, R13 ;  /* 0x0800000c0b097389 */ /* 0x000064000000000d */
[----:B01----:R-:W-:Y:S01]  /*1640*/  ENDCOLLECTIVE ;  /* 0x000000000000791b */ /* 0x003fe20003800000 */
.L_x_179:
[----:B------:R-:W-:Y:S05]  /*1650*/  BSYNC B0 ;  /* 0x0000000000007941 */ /* 0x000fea0003800000 */
.L_x_178:
[----:B------:R-:W-:Y:S01]  /*1660*/  IMAD.MOV.U32 R5, RZ, RZ, R9 ;  /* 0x000000ffff057224 */ /* 0x000fe200078e0009 */
[----:B------:R-:W-:Y:S01]  /*1670*/  HFMA2.MMA R12, -RZ, RZ, 0, 4.76837158203125e-07 ;  /* 0x00000008ff0c7435 */ /* 0x000fe200000001ff */
[----:B------:R-:W-:Y:S02]  /*1680*/  IMAD.MOV.U32 R13, RZ, RZ, 0x1f ;  /* 0x0000001fff0d7424 */ /* 0x000fe400078e00ff */
[----:B------:R-:W-:Y:S01]  /*1690*/  FADD.FTZ R5, R5, R4 ;  /* 0x0000000405057221 */ /* 0x000fe20000010000 */
[----:B------:R-:W-:-:S03]  /*16a0*/  IMAD.MOV.U32 R10, RZ, RZ, -0x1 ;  /* 0xffffffffff0a7424 */ /* 0x000fc600078e00ff */
[----:B------:R-:W-:-:S07]  /*16b0*/  IMAD.MOV.U32 R11, RZ, RZ, R5 ;  /* 0x000000ffff0b7224 */ /* 0x000fce00078e0005 */
[----:B------:R-:W-:Y:S05]  /*16c0*/  WARPSYNC.COLLECTIVE R10, `(.L_x_180) ;  /* 0x000000000a087348 */ /* 0x000fea0003c00000 */
[----:B------:R0:W1:Y:S02]  /*16d0*/  SHFL.DOWN P0, R9, R11, R12, R13 ;  /* 0x0800000c0b097389 */ /* 0x000064000000000d */
[----:B01----:R-:W-:Y:S01]  /*16e0*/  ENDCOLLECTIVE ;  /* 0x000000000000791b */ /* 0x003fe20003800000 */
.L_x_180:
[----:B------:R-:W-:Y:S01]  /*16f0*/  IMAD.MOV.U32 R12, RZ, RZ, 0x4 ;  /* 0x00000004ff0c7424 */ /* 0x000fe200078e00ff */
[----:B------:R-:W-:-:S05]  /*1700*/  MOV R6, R9 ;  /* 0x0000000900067202 */ /* 0x000fca0000000f00 */
[----:B------:R-:W-:-:S04]  /*1710*/  FADD.FTZ R6, R5, R6 ;  /* 0x0000000605067221 */ /* 0x000fc80000010000 */
[----:B------:R-:W-:-:S07]  /*1720*/  IMAD.MOV.U32 R11, RZ, RZ, R6 ;  /* 0x000000ffff0b7224 */ /* 0x000fce00078e0006 */
[----:B------:R-:W-:Y:S05]  /*1730*/  WARPSYNC.COLLECTIVE R10, `(.L_x_181) ;  /* 0x000000000a087348 */ /* 0x000fea0003c00000 */
[----:B------:R0:W1:Y:S02]  /*1740*/  SHFL.DOWN P0, R9, R11, R12, R13 ;  /* 0x0800000c0b097389 */ /* 0x000064000000000d */
[----:B01----:R-:W-:Y:S01]  /*1750*/  ENDCOLLECTIVE ;  /* 0x000000000000791b */ /* 0x003fe20003800000 */
.L_x_181:
[----:B------:R-:W-:Y:S01]  /*1760*/  IMAD.MOV.U32 R12, RZ, RZ, 0x2 ;  /* 0x00000002ff0c7424 */ /* 0x000fe200078e00ff */
[----:B------:R-:W-:-:S05]  /*1770*/  MOV R7, R9 ;  /* 0x0000000900077202 */ /* 0x000fca0000000f00 */
[----:B------:R-:W-:-:S04]  /*1780*/  FADD.FTZ R7, R6, R7 ;  /* 0x0000000706077221 */ /* 0x000fc80000010000 */
[----:B------:R-:W-:-:S07]  /*1790*/  IMAD.MOV.U32 R11, RZ, RZ, R7 ;  /* 0x000000ffff0b7224 */ /* 0x000fce00078e0007 */
[----:B------:R-:W-:Y:S05]  /*17a0*/  WARPSYNC.COLLECTIVE R10, `(.L_x_182) ;  /* 0x000000000a087348 */ /* 0x000fea0003c00000 */
[----:B------:R0:W1:Y:S02]  /*17b0*/  SHFL.DOWN P0, R9, R11, R12, R13 ;  /* 0x0800000c0b097389 */ /* 0x000064000000000d */
[----:B01----:R-:W-:Y:S01]  /*17c0*/  ENDCOLLECTIVE ;  /* 0x000000000000791b */ /* 0x003fe20003800000 */
.L_x_182:
[----:B------:R-:W-:Y:S01]  /*17d0*/  IMAD.MOV.U32 R12, RZ, RZ, 0x1 ;  /* 0x00000001ff0c7424 */ /* 0x000fe200078e00ff */
[----:B------:R-:W-:-:S05]  /*17e0*/  MOV R8, R9 ;  /* 0x0000000900087202 */ /* 0x000fca0000000f00 */
[----:B------:R-:W-:-:S04]  /*17f0*/  FADD.FTZ R8, R7, R8 ;  /* 0x0000000807087221 */ /* 0x000fc80000010000 */
[----:B------:R-:W-:-:S07]  /*1800*/  IMAD.MOV.U32 R11, RZ, RZ, R8 ;  /* 0x000000ffff0b7224 */ /* 0x000fce00078e0008 */
[----:B------:R-:W-:Y:S05]  /*1810*/  WARPSYNC.COLLECTIVE R10, `(.L_x_183) ;  /* 0x000000000a087348 */ /* 0x000fea0003c00000 */
[----:B------:R0:W1:Y:S02]  /*1820*/  SHFL.DOWN P0, R9, R11, R12, R13 ;  /* 0x0800000c0b097389 */ /* 0x000064000000000d */
[----:B01----:R-:W-:Y:S01]  /*1830*/  ENDCOLLECTIVE ;  /* 0x000000000000791b */ /* 0x003fe20003800000 */
.L_x_183:
[----:B------:R-:W-:Y:S05]  /*1840*/  BRA `(.L_x_184) ;  /* 0xfffffff000e47947 */ /* 0x000fea000383ffff */
.L_x_165:
        /* <DEDUP_REMOVED lines=8> */
.L_x_186:
[----:B------:R-:W-:Y:S05]  /*18d0*/  BSYNC B1 ;  /* 0x0000000000017941 */ /* 0x000fea0003800000 */
.L_x_185:
[----:B------:R-:W-:Y:S01]  /*18e0*/  IMAD.MOV.U32 R5, RZ, RZ, R9 ;  /* 0x000000ffff057224 */ /* 0x000fe200078e0009 */
[----:B------:R-:W-:Y:S01]  /*18f0*/  HFMA2.MMA R12, -RZ, RZ, 0, 4.76837158203125e-07 ;  /* 0x00000008ff0c7435 */ /* 0x000fe200000001ff */
[----:B------:R-:W-:Y:S02]  /*1900*/  IMAD.MOV.U32 R13, RZ, RZ, 0x1f ;  /* 0x0000001fff0d7424 */ /* 0x000fe400078e00ff */
[----:B------:R-:W-:Y:S01]  /*1910*/  IMAD.MOV.U32 R10, RZ, RZ, -0x1 ;  /* 0xffffffffff0a7424 */ /* 0x000fe200078e00ff */
[----:B------:R-:W-:-:S05]  /*1920*/  FMNMX.FTZ R5, |R5|, |R4|, !PT ;  /* 0x4000000405057209 */ /* 0x000fca0007810200 */
[----:B------:R-:W-:-:S07]  /*1930*/  IMAD.MOV.U32 R11, RZ, RZ, R5 ;  /* 0x000000ffff0b7224 */ /* 0x000fce00078e0005 */
[----:B------:R-:W-:Y:S05]  /*1940*/  WARPSYNC.COLLECTIVE R10, `(.L_x_187) ;  /* 0x000000000a087348 */ /* 0x000fea0003c00000 */
[----:B------:R0:W1:Y:S02]  /*1950*/  SHFL.DOWN P0, R9, R11, R12, R13 ;  /* 0x0800000c0b097389 */ /* 0x000064000000000d */
[----:B01----:R-:W-:Y:S01]  /*1960*/  ENDCOLLECTIVE ;  /* 0x000000000000791b */ /* 0x003fe20003800000 */
.L_x_187:
[----:B------:R-:W-:Y:S01]  /*1970*/  IMAD.MOV.U32 R12, RZ, RZ, 0x4 ;  /* 0x00000004ff0c7424 */ /* 0x000fe200078e00ff */
[----:B------:R-:W-:-:S04]  /*1980*/  MOV R6, R9 ;  /* 0x0000000900067202 */ /* 0x000fc80000000f00 */
[----:B------:R-:W-:-:S05]  /*1990*/  FMNMX.FTZ R6, |R5|, |R6|, !PT ;  /* 0x4000000605067209 */ /* 0x000fca0007810200 */
[----:B------:R-:W-:-:S07]  /*19a0*/  IMAD.MOV.U32 R11, RZ, RZ, R6 ;  /* 0x000000ffff0b7224 */ /* 0x000fce00078e0006 */
[----:B------:R-:W-:Y:S05]  /*19b0*/  WARPSYNC.COLLECTIVE R10, `(.L_x_188) ;  /* 0x000000000a087348 */ /* 0x000fea0003c00000 */
[----:B------:R0:W1:Y:S02]  /*19c0*/  SHFL.DOWN P0, R9, R11, R12, R13 ;  /* 0x0800000c0b097389 */ /* 0x000064000000000d */
[----:B01----:R-:W-:Y:S01]  /*19d0*/  ENDCOLLECTIVE ;  /* 0x000000000000791b */ /* 0x003fe20003800000 */
.L_x_188:
[----:B------:R-:W-:Y:S01]  /*19e0*/  IMAD.MOV.U32 R12, RZ, RZ, 0x2 ;  /* 0x00000002ff0c7424 */ /* 0x000fe200078e00ff */
[----:B------:R-:W-:-:S04]  /*19f0*/  MOV R7, R9 ;  /* 0x0000000900077202 */ /* 0x000fc80000000f00 */
[----:B------:R-:W-:-:S05]  /*1a00*/  FMNMX.FTZ R7, |R6|, |R7|, !PT ;  /* 0x4000000706077209 */ /* 0x000fca0007810200 */
[----:B------:R-:W-:-:S07]  /*1a10*/  IMAD.MOV.U32 R11, RZ, RZ, R7 ;  /* 0x000000ffff0b7224 */ /* 0x000fce00078e0007 */
[----:B------:R-:W-:Y:S05]  /*1a20*/  WARPSYNC.COLLECTIVE R10, `(.L_x_189) ;  /* 0x000000000a087348 */ /* 0x000fea0003c00000 */
[----:B------:R0:W1:Y:S02]  /*1a30*/  SHFL.DOWN P0, R9, R11, R12, R13 ;  /* 0x0800000c0b097389 */ /* 0x000064000000000d */
[----:B01----:R-:W-:Y:S01]  /*1a40*/  ENDCOLLECTIVE ;  /* 0x000000000000791b */ /* 0x003fe20003800000 */
.L_x_189:
[----:B------:R-:W-:Y:S01]  /*1a50*/  HFMA2.MMA R12, -RZ, RZ, 0, 5.9604644775390625e-08 ;  /* 0x00000001ff0c7435 */ /* 0x000fe200000001ff */
[----:B------:R-:W-:-:S04]  /*1a60*/  MOV R8, R9 ;  /* 0x0000000900087202 */ /* 0x000fc80000000f00 */
[----:B------:R-:W-:-:S05]  /*1a70*/  FMNMX.FTZ R8, |R7|, |R8|, !PT ;  /* 0x4000000807087209 */ /* 0x000fca0007810200 */
[----:B------:R-:W-:-:S07]  /*1a80*/  IMAD.MOV.U32 R11, RZ, RZ, R8 ;  /* 0x000000ffff0b7224 */ /* 0x000fce00078e0008 */
[----:B------:R-:W-:Y:S05]  /*1a90*/  WARPSYNC.COLLECTIVE R10, `(.L_x_190) ;  /* 0x000000000a087348 */ /* 0x000fea0003c00000 */
[----:B------:R0:W1:Y:S02]  /*1aa0*/  SHFL.DOWN P0, R9, R11, R12, R13 ;  /* 0x0800000c0b097389 */ /* 0x000064000000000d */
[----:B01----:R-:W-:Y:S01]  /*1ab0*/  ENDCOLLECTIVE ;  /* 0x000000000000791b */ /* 0x003fe20003800000 */
.L_x_190:
[----:B------:R-:W-:Y:S05]  /*1ac0*/  BRA `(.L_x_191) ;  /* 0xfffffff4006c7947 */ /* 0x000fea000383ffff */
.L_x_192:
        /* <DEDUP_REMOVED lines=11> */
.L_x_226:


//--------------------- .text._Z7cleanupPfS_S_S_bi --------------------------
	.section	.text._Z7cleanupPfS_S_S_bi,"ax",@progbits
	.align	128
        .global         _Z7cleanupPfS_S_S_bi
        .type           _Z7cleanupPfS_S_S_bi,@function
        .size           _Z7cleanupPfS_S_S_bi,(.L_x_227 - _Z7cleanupPfS_S_S_bi)
        .other          _Z7cleanupPfS_S_S_bi,@"STO_CUDA_ENTRY STV_DEFAULT"
_Z7cleanupPfS_S_S_bi:
.text._Z7cleanupPfS_S_S_bi:
[----:B------:R-:W-:Y:S01]  /*0000*/  LDC R1, c[0x0][0x28] ;  /* 0x00000a00ff017b82 */ /* 0x000fe20000000800 */
[----:B------:R-:W0:Y:S01]  /*0010*/  S2R R0, SR_CTAID.X ;  /* 0x0000000000007919 */ /* 0x000e220000002500 */
[----:B------:R-:W-:Y:S01]  /*0020*/  ULDC.64 UR6, c[0x0][0x208] ;  /* 0x0000820000067ab9 */ /* 0x000fe20000000a00 */
[----:B0-----:R-:W-:-:S13]  /*0030*/  ISETP.NE.AND P0, PT, R0, RZ, PT ;  /* 0x000000ff0000720c */ /* 0x001fda0003f05270 */
[----:B------:R-:W-:Y:S05]  /*0040*/  @P0 BRA `(.L_x_193) ;  /* 0x0000000000d80947 */ /* 0x000fea0003800000 */
[----:B------:R-:W0:Y:S01]  /*0050*/  S2R R2, SR_TID.X ;  /* 0x0000000000027919 */ /* 0x000e220000002100 */
[----:B------:R-:W-:Y:S01]  /*0060*/  HFMA2.MMA R3, -RZ, RZ, 0, 0 ;  /* 0x00000000ff037435 */ /* 0x000fe200000001ff */
[----:B0-----:R-:W-:-:S13]  /*0070*/  ISETP.GT.U32.AND P0, PT, R2, 0x13f, PT ;  /* 0x0000013f0200780c */ /* 0x001fda0003f04070 */
[----:B------:R-:W0:Y:S02]  /*0080*/  @!P0 LDC.64 R4, c[0x0][0x210] ;  /* 0x00008400ff048b82 */ /* 0x000e240000000a00 */
[----:B0-----:R-:W-:-:S05]  /*0090*/  @!P0 IMAD.WIDE.U32 R4, R2, 0x4, R4 ;  /* 0x0000000402048825 */ /* 0x001fca00078e0004 */
[----:B------:R-:W2:Y:S01]  /*00a0*/  @!P0 LDG.E R3, desc[UR6][R4.64] ;  /* 0x0000000604038981 */ /* 0x000ea2000c1e1900 */
[----:B------:R-:W-:Y:S01]  /*00b0*/  ULDC UR8, c[0x0][0x0] ;  /* 0x0000000000087ab9 */ /* 0x000fe20000000800 */
[----:B------:R-:W0:Y:S01]  /*00c0*/  LDC R7, c[0x0][0x4] ;  /* 0x00000100ff077b82 */ /* 0x000e220000000800 */
[----:B------:R-:W-:Y:S01]  /*00d0*/  UMOV UR4, 0x400 ;  /* 0x0000040000047882 */ /* 0x000fe20000000000 */
[----:B------:R-:W1:Y:S06]  /*00e0*/  S2R R9, SR_TID.Y ;  /* 0x0000000000097919 */ /* 0x000e6c0000002200 */
[----:B------:R-:W3:Y:S01]  /*00f0*/  S2UR UR5, SR_CgaCtaId ;  /* 0x00000000000579c3 */ /* 0x000ee20000008800 */
[----:B0-----:R-:W-:-:S05]  /*0100*/  IMAD R7, R7, UR8, RZ ;  /* 0x0000000807077c24 */ /* 0x001fca000f8e02ff */
[C---:B------:R-:W-:Y:S02]  /*0110*/  ISETP.GE.AND P0, PT, R7.reuse, 0x40, PT ;  /* 0x000000400700780c */ /* 0x040fe40003f06270 */
[----:B------:R-:W-:Y:S01]  /*0120*/  ISETP.GE.AND P2, PT, R7, 0x80, PT ;  /* 0x000000800700780c */ /* 0x000fe20003f46270 */
[----:B---3--:R-:W-:Y:S01]  /*0130*/  ULEA UR4, UR5, UR4, 0x18 ;  /* 0x0000000405047291 */ /* 0x008fe2000f8ec03f */
[----:B-1----:R-:W-:-:S05]  /*0140*/  IMAD R6, R9, UR8, R2 ;  /* 0x0000000809067c24 */ /* 0x002fca000f8e0202 */
[C---:B------:R-:W-:Y:S02]  /*0150*/  LEA R8, R6.reuse, UR4, 0x2 ;  /* 0x0000000406087c11 */ /* 0x040fe4000f8e10ff */
[----:B------:R-:W-:-:S03]  /*0160*/  ISETP.GT.AND P1, PT, R6, 0x1f, PT ;  /* 0x0000001f0600780c */ /* 0x000fc60003f24270 */
[----:B--2---:R0:W-:Y:S01]  /*0170*/  @P0 STS [R8], R3 ;  /* 0x0000000308000388 */ /* 0x0041e20000000800 */
[----:B------:R-:W-:Y:S06]  /*0180*/  @P0 BAR.SYNC.DEFER_BLOCKING 0x0 ;  /* 0x0000000000000b1d */ /* 0x000fec0000010000 */
[----:B------:R-:W-:Y:S05]  /*0190*/  @!P2 BRA `(.L_x_194) ;  /* 0x00000000002ca947 */ /* 0x000fea0003800000 */
.L_x_195:
        /* <DEDUP_REMOVED lines=11> */
.L_x_194:
        /* <DEDUP_REMOVED lines=15> */
.L_x_210:
[----:B-1----:R-:W-:-:S07]  /*0340*/  FADD.FTZ R5, R7, R8 ;  /* 0x0000000807057221 */ /* 0x002fce0000010000 */
.L_x_196:
[----:B------:R-:W-:Y:S01]  /*0350*/  ISETP.NE.AND P0, PT, R2, RZ, PT ;  /* 0x000000ff0200720c */ /* 0x000fe20003f05270 */
[----:B------:R-:W-:Y:S05]  /*0360*/  WARPSYNC.ALL ;  /* 0x0000000000007948 */ /* 0x000fea0003800000 */
[----:B------:R-:W-:Y:S08]  /*0370*/  BAR.SYNC.DEFER_BLOCKING 0x0 ;  /* 0x0000000000007b1d */ /* 0x000ff00000010000 */
[----:B0-----:R-:W0:Y:S01]  /*0380*/  @!P0 LDC.64 R2, c[0x0][0x220] ;  /* 0x00008800ff028b82 */ /* 0x001e220000000a00 */
[----:B------:R-:W0:Y:S02]  /*0390*/  @!P0 MUFU.SQRT R5, R5 ;  /* 0x0000000500058308 */ /* 0x000e240000002000 */
[----:B0-----:R0:W-:Y:S02]  /*03a0*/  @!P0 STG.E desc[UR6][R2.64], R5 ;  /* 0x0000000502008986 */ /* 0x0011e4000c101906 */
.L_x_193:
[----:B------:R-:W-:Y:S02]  /*03b0*/  ULDC.U8 UR4, c[0x0][0x230] ;  /* 0x00008c0000047ab9 */ /* 0x000fe40000000000 */
[----:B------:R-:W-:-:S06]  /*03c0*/  UPRMT UR4, UR4, 0x8880, URZ ;  /* 0x0000888004047896 */ /* 0x000fcc000800003f */
[----:B------:R-:W-:-:S13]  /*03d0*/  ISETP.NE.AND P0, PT, RZ, UR4, PT ;  /* 0x00000004ff007c0c */ /* 0x000fda000bf05270 */
[----:B------:R-:W-:Y:S05]  /*03e0*/  @!P0 EXIT ;  /* 0x000000000000894d */ /* 0x000fea0003800000 */
[----:B0-----:R-:W0:Y:S01]  /*03f0*/  S2R R2, SR_TID.X ;  /* 0x0000000000027919 */ /* 0x001e220000002100 */
[----:B------:R-:W-:Y:S01]  /*0400*/  ULDC UR4, c[0x0][0x234] ;  /* 0x00008d0000047ab9 */ /* 0x000fe20000000800 */
[----:B------:R-:W-:Y:S01]  /*0410*/  ULDC.64 UR8, c[0x0][0x218] ;  /* 0x0000860000087ab9 */ /* 0x000fe20000000a00 */
[----:B------:R-:W-:Y:S01]  /*0420*/  BSSY B0, `(.L_x_198) ;  /* 0x0000012000007945 */ /* 0x000fe20003800000 */
[----:B------:R-:W1:Y:S01]  /*0430*/  S2R R9, SR_TID.Y ;  /* 0x0000000000097919 */ /* 0x000e620000002200 */
[----:B0-----:R-:W-:-:S13]  /*0440*/  ISETP.GE.AND P0, PT, R2, UR4, PT ;  /* 0x0000000402007c0c */ /* 0x001fda000bf06270 */
[----:B------:R-:W-:Y:S01]  /*0450*/  @P0 IMAD.MOV.U32 R6, RZ, RZ, RZ ;  /* 0x000000ffff060224 */ /* 0x000fe200078e00ff */
[----:B-1----:R-:W-:Y:S06]  /*0460*/  @P0 BRA `(.L_x_199) ;  /* 0x0000000000340947 */ /* 0x002fec0003800000 */
[----:B------:R-:W0:Y:S01]  /*0470*/  LDC R7, c[0x0][RZ] ;  /* 0x00000000ff077b82 */ /* 0x000e220000000800 */
[----:B------:R-:W-:Y:S01]  /*0480*/  HFMA2.MMA R6, -RZ, RZ, 0, 0 ;  /* 0x00000000ff067435 */ /* 0x000fe200000001ff */
[----:B------:R-:W-:Y:S02]  /*0490*/  IMAD R3, R0, UR4, RZ ;  /* 0x0000000400037c24 */ /* 0x000fe4000f8e02ff */
[----:B------:R-:W-:-:S08]  /*04a0*/  IMAD.MOV.U32 R8, RZ, RZ, R2 ;  /* 0x000000ffff087224 */ /* 0x000fd000078e0002 */
.L_x_200:
[----:B------:R-:W-:-:S04]  /*04b0*/  IADD3 R5, P0, R3, R8, RZ ;  /* 0x0000000803057210 */ /* 0x000fc80007f1e0ff */
[----:B------:R-:W-:Y:S02]  /*04c0*/  LEA.HI.X.SX32 R10, R8, RZ, 0x1, P0 ;  /* 0x000000ff080a7211 */ /* 0x000fe400000f0eff */
[----:B------:R-:W-:-:S04]  /*04d0*/  LEA R4, P0, R5, UR8, 0x2 ;  /* 0x0000000805047c11 */ /* 0x000fc8000f8010ff */
[----:B------:R-:W-:-:S06]  /*04e0*/  LEA.HI.X R5, R5, UR9, R10, 0x2, P0 ;  /* 0x0000000905057c11 */ /* 0x000fcc00080f140a */
[----:B------:R-:W2:Y:S01]  /*04f0*/  LDG.E R5, desc[UR6][R4.64] ;  /* 0x0000000604057981 */ /* 0x000ea2000c1e1900 */
[----:B0-----:R-:W-:-:S04]  /*0500*/  IADD3 R8, R7, R8, RZ ;  /* 0x0000000807087210 */ /* 0x001fc80007ffe0ff */
[----:B------:R-:W-:Y:S01]  /*0510*/  ISETP.GE.AND P0, PT, R8, UR4, PT ;  /* 0x0000000408007c0c */ /* 0x000fe2000bf06270 */
[----:B--2---:R-:W-:-:S12]  /*0520*/  FADD.FTZ R6, R5, R6 ;  /* 0x0000000605067221 */ /* 0x004fd80000010000 */
[----:B------:R-:W-:Y:S05]  /*0530*/  @!P0 BRA `(.L_x_200) ;  /* 0xfffffffc00dc8947 */ /* 0x000fea000383ffff */
.L_x_199:
[----:B------:R-:W-:Y:S05]  /*0540*/  BSYNC B0 ;  /* 0x0000000000007941 */ /* 0x000fea0003800000 */
.L_x_198:
[----:B------:R-:W-:Y:S01]  /*0550*/  ULDC UR8, c[0x0][0x0] ;  /* 0x0000000000087ab9 */ /* 0x000fe20000000800 */
[----:B------:R-:W0:Y:S01]  /*0560*/  LDC R4, c[0x0][0x4] ;  /* 0x00000100ff047b82 */ /* 0x000e220000000800 */
[----:B------:R-:W-:Y:S01]  /*0570*/  UMOV UR4, 0x400 ;  /* 0x0000040000047882 */ /* 0x000fe20000000000 */
[----:B------:R-:W-:-:S05]  /*0580*/  IMAD R3, R9, UR8, R2 ;  /* 0x0000000809037c24 */ /* 0x000fca000f8e0202 */
[----:B------:R-:W-:Y:S01]  /*0590*/  ISETP.GT.AND P1, PT, R3, 0x1f, PT ;  /* 0x0000001f0300780c */ /* 0x000fe20003f24270 */
[----:B------:R-:W1:Y:S01]  /*05a0*/  S2UR UR5, SR_CgaCtaId ;  /* 0x00000000000579c3 */ /* 0x000e620000008800 */
[----:B0-----:R-:W-:-:S05]  /*05b0*/  IMAD R4, R4, UR8, RZ ;  /* 0x0000000804047c24 */ /* 0x001fca000f8e02ff */
[C---:B------:R-:W-:Y:S02]  /*05c0*/  ISETP.GE.AND P0, PT, R4.reuse, 0x40, PT ;  /* 0x000000400400780c */ /* 0x040fe40003f06270 */
[----:B------:R-:W-:Y:S01]  /*05d0*/  ISETP.GE.AND P2, PT, R4, 0x80, PT ;  /* 0x000000800400780c */ /* 0x000fe20003f46270 */
[----:B-1----:R-:W-:-:S06]  /*05e0*/  ULEA UR4, UR5, UR4, 0x18 ;  /* 0x0000000405047291 */ /* 0x002fcc000f8ec03f */
[----:B------:R-:W-:-:S05]  /*05f0*/  LEA R5, R3, UR4, 0x2 ;  /* 0x0000000403057c11 */ /* 0x000fca000f8e10ff */
[----:B------:R0:W-:Y:S01]  /*0600*/  @P0 STS [R5], R6 ;  /* 0x0000000605000388 */ /* 0x0001e20000000800 */
[----:B------:R-:W-:Y:S06]  /*0610*/  @P0 BAR.SYNC.DEFER_BLOCKING 0x0 ;  /* 0x0000000000000b1d */ /* 0x000fec0000010000 */
[----:B------:R-:W-:Y:S05]  /*0620*/  @!P2 BRA `(.L_x_201) ;  /* 0x00000000002ca947 */ /* 0x000fea0003800000 */
.L_x_202:
        /* <DEDUP_REMOVED lines=11> */
.L_x_201:
        /* <DEDUP_REMOVED lines=15> */
.L_x_216:
[----:B-1----:R-:W-:-:S07]  /*07d0*/  FADD.FTZ R5, R8, R7 ;  /* 0x0000000708057221 */ /* 0x002fce0000010000 */
.L_x_203:
[----:B------:R-:W-:Y:S05]  /*07e0*/  WARPSYNC.ALL ;  /* 0x0000000000007948 */ /* 0x000fea0003800000 */
[----:B------:R-:W-:Y:S01]  /*07f0*/  BAR.SYNC.DEFER_BLOCKING 0x0 ;  /* 0x0000000000007b1d */ /* 0x000fe20000010000 */
[----:B------:R-:W-:-:S13]  /*0800*/  ISETP.NE.AND P0, PT, R2, RZ, PT ;  /* 0x000000ff0200720c */ /* 0x000fda0003f05270 */
[----:B------:R-:W-:Y:S05]  /*0810*/  @P0 EXIT ;  /* 0x000000000000094d */ /* 0x000fea0003800000 */
[----:B------:R-:W1:Y:S01]  /*0820*/  LDC.64 R2, c[0x0][0x228] ;  /* 0x00008a00ff027b82 */ /* 0x000e620000000a00 */
[----:B0-----:R-:W0:Y:S01]  /*0830*/  MUFU.SQRT R5, R5 ;  /* 0x0000000500057308 */ /* 0x001e220000002000 */
[----:B-1----:R-:W-:-:S05]  /*0840*/  IMAD.WIDE.U32 R2, R0, 0x4, R2 ;  /* 0x0000000400027825 */ /* 0x002fca00078e0002 */
[----:B0-----:R-:W-:Y:S01]  /*0850*/  STG.E desc[UR6][R2.64], R5 ;  /* 0x0000000502007986 */ /* 0x001fe2000c101906 */
[----:B------:R-:W-:Y:S05]  /*0860*/  EXIT ;  /* 0x000000000000794d */ /* 0x000fea0003800000 */
.L_x_197:
[----:B------:R-:W-:Y:S01]  /*0870*/  HFMA2.MMA R11, -RZ, RZ, 0, 9.5367431640625e-07 ;  /* 0x00000010ff0b7435 */ /* 0x000fe200000001ff */
[----:B------:R-:W-:Y:S01]  /*0880*/  IMAD.MOV.U32 R12, RZ, RZ, R3 ;  /* 0x000000ffff0c7224 */ /* 0x000fe200078e0003 */
[----:B------:R-:W-:Y:S01]  /*0890*/  MOV R9, 0xffffffff ;  /* 0xffffffff00097802 */ /* 0x000fe20000000f00 */
[----:B------:R-:W-:-:S08]  /*08a0*/  IMAD.MOV.U32 R14, RZ, RZ, 0x1f ;  /* 0x0000001fff0e7424 */ /* 0x000fd000078e00ff */
[----:B------:R-:W-:Y:S05]  /*08b0*/  WARPSYNC.COLLECTIVE R9, `(.L_x_205) ;  /* 0x0000000009087348 */ /* 0x000fea0003c00000 */
[----:B------:R0:W1:Y:S02]  /*08c0*/  SHFL.DOWN P0, R10, R12, R11, R14 ;  /* 0x0800000b0c0a7389 */ /* 0x000064000000000e */
[----:B01----:R-:W-:Y:S01]  /*08d0*/  ENDCOLLECTIVE ;  /* 0x000000000000791b */ /* 0x003fe20003800000 */
.L_x_205:
[----:B------:R-:W-:Y:S02]  /*08e0*/  IMAD.MOV.U32 R11, RZ, RZ, 0x8 ;  /* 0x00000008ff0b7424 */ /* 0x000fe400078e00ff */
[----:B------:R-:W-:-:S04]  /*08f0*/  IMAD.MOV.U32 R4, RZ, RZ, R10 ;  /* 0x000000ffff047224 */ /* 0x000fc800078e000a */
[----:B------:R-:W-:-:S05]  /*0900*/  FADD.FTZ R4, R4, R3 ;  /* 0x0000000304047221 */ /* 0x000fca0000010000 */
[----:B------:R-:W-:-:S07]  /*0910*/  MOV R12, R4 ;  /* 0x00000004000c7202 */ /* 0x000fce0000000f00 */
[----:B------:R-:W-:Y:S05]  /*0920*/  WARPSYNC.COLLECTIVE R9, `(.L_x_206) ;  /* 0x0000000009087348 */ /* 0x000fea0003c00000 */
[----:B------:R0:W1:Y:S02]  /*0930*/  SHFL.DOWN P0, R10, R12, R11, R14 ;  /* 0x0800000b0c0a7389 */ /* 0x000064000000000e */
[----:B01----:R-:W-:Y:S01]  /*0940*/  ENDCOLLECTIVE ;  /* 0x000000000000791b */ /* 0x003fe20003800000 */
.L_x_206:
[----:B------:R-:W-:Y:S01]  /*0950*/  HFMA2.MMA R11, -RZ, RZ, 0, 2.384185791015625e-07 ;  /* 0x00000004ff0b7435 */ /* 0x000fe200000001ff */
[----:B------:R-:W-:-:S05]  /*0960*/  MOV R5, R10 ;  /* 0x0000000a00057202 */ /* 0x000fca0000000f00 */
[----:B------:R-:W-:-:S04]  /*0970*/  FADD.FTZ R5, R4, R5 ;  /* 0x0000000504057221 */ /* 0x000fc80000010000 */
[----:B------:R-:W-:-:S07]  /*0980*/  IMAD.MOV.U32 R12, RZ, RZ, R5 ;  /* 0x000000ffff0c7224 */ /* 0x000fce00078e0005 */
[----:B------:R-:W-:Y:S05]  /*0990*/  WARPSYNC.COLLECTIVE R9, `(.L_x_207) ;  /* 0x0000000009087348 */ /* 0x000fea0003c00000 */
[----:B------:R0:W1:Y:S02]  /*09a0*/  SHFL.DOWN P0, R10, R12, R11, R14 ;  /* 0x0800000b0c0a7389 */ /* 0x000064000000000e */
[----:B01----:R-:W-:Y:S01]  /*09b0*/  ENDCOLLECTIVE ;  /* 0x000000000000791b */ /* 0x003fe20003800000 */
.L_x_207:
[----:B------:R-:W-:Y:S02]  /*09c0*/  IMAD.MOV.U32 R11, RZ, RZ, 0x2 ;  /* 0x00000002ff0b7424 */ /* 0x000fe400078e00ff */
[----:B------:R-:W-:-:S04]  /*09d0*/  IMAD.MOV.U32 R6, RZ, RZ, R10 ;  /* 0x000000ffff067224 */ /* 0x000fc800078e000a */
[----:B------:R-:W-:-:S05]  /*09e0*/  FADD.FTZ R6, R5, R6 ;  /* 0x0000000605067221 */ /* 0x000fca0000010000 */
[----:B------:R-:W-:-:S07]  /*09f0*/  MOV R12, R6 ;  /* 0x00000006000c7202 */ /* 0x000fce0000000f00 */
[----:B------:R-:W-:Y:S05]  /*0a00*/  WARPSYNC.COLLECTIVE R9, `(.L_x_208) ;  /* 0x0000000009087348 */ /* 0x000fea0003c00000 */
[----:B------:R0:W1:Y:S02]  /*0a10*/  SHFL.DOWN P0, R10, R12, R11, R14 ;  /* 0x0800000b0c0a7389 */ /* 0x000064000000000e */
[----:B01----:R-:W-:Y:S01]  /*0a20*/  ENDCOLLECTIVE ;  /* 0x000000000000791b */ /* 0x003fe20003800000 */
.L_x_208:
[----:B------:R-:W-:Y:S01]  /*0a30*/  HFMA2.MMA R11, -RZ, RZ, 0, 5.9604644775390625e-08 ;  /* 0x00000001ff0b7435 */ /* 0x000fe200000001ff */
[----:B------:R-:W-:-:S05]  /*0a40*/  MOV R7, R10 ;  /* 0x0000000a00077202 */ /* 0x000fca0000000f00 */
[----:B------:R-:W-:-:S04]  /*0a50*/  FADD.FTZ R7, R6, R7 ;  /* 0x0000000706077221 */ /* 0x000fc80000010000 */
[----:B------:R-:W-:-:S07]  /*0a60*/  IMAD.MOV.U32 R12, RZ, RZ, R7 ;  /* 0x000000ffff0c7224 */ /* 0x000fce00078e0007 */
[----:B------:R-:W-:Y:S05]  /*0a70*/  WARPSYNC.COLLECTIVE R9, `(.L_x_209) ;  /* 0x0000000009087348 */ /* 0x000fea0003c00000 */
[----:B------:R0:W1:Y:S02]  /*0a80*/  SHFL.DOWN P0, R10, R12, R11, R14 ;  /* 0x0800000b0c0a7389 */ /* 0x000064000000000e */
[----:B01----:R-:W-:Y:S01]  /*0a90*/  ENDCOLLECTIVE ;  /* 0x000000000000791b */ /* 0x003fe20003800000 */
.L_x_209:
[----:B------:R-:W-:Y:S01]  /*0aa0*/  IMAD.MOV.U32 R8, RZ, RZ, R10 ;  /* 0x000000ffff087224 */ /* 0x000fe200078e000a */
[----:B------:R-:W-:Y:S06]  /*0ab0*/  BRA `(.L_x_210) ;  /* 0xfffffff800207947 */ /* 0x000fec000383ffff */
.L_x_204:
[----:B------:R-:W-:Y:S01]  /*0ac0*/  HFMA2.MMA R14, -RZ, RZ, 0, 1.847743988037109375e-06 ;  /* 0x0000001fff0e7435 */ /* 0x000fe200000001ff */
[----:B------:R-:W-:Y:S01]  /*0ad0*/  MOV R12, R6 ;  /* 0x00000006000c7202 */ /* 0x000fe20000000f00 */
[----:B------:R-:W-:Y:S02]  /*0ae0*/  IMAD.MOV.U32 R11, RZ, RZ, 0x10 ;  /* 0x00000010ff0b7424 */ /* 0x000fe400078e00ff */
[----:B------:R-:W-:-:S07]  /*0af0*/  IMAD.MOV.U32 R9, RZ, RZ, -0x1 ;  /* 0xffffffffff097424 */ /* 0x000fce00078e00ff */
[----:B------:R-:W-:Y:S05]  /*0b00*/  WARPSYNC.COLLECTIVE R9, `(.L_x_211) ;  /* 0x0000000009087348 */ /* 0x000fea0003c00000 */
[----:B------:R0:W1:Y:S02]  /*0b10*/  SHFL.DOWN P0, R10, R12, R11, R14 ;  /* 0x0800000b0c0a7389 */ /* 0x000064000000000e */
[----:B01----:R-:W-:Y:S01]  /*0b20*/  ENDCOLLECTIVE ;  /* 0x000000000000791b */ /* 0x003fe20003800000 */
.L_x_211:
[----:B------:R-:W-:Y:S01]  /*0b30*/  HFMA2.MMA R11, -RZ, RZ, 0, 4.76837158203125e-07 ;  /* 0x00000008ff0b7435 */ /* 0x000fe200000001ff */
[----:B------:R-:W-:-:S05]  /*0b40*/  MOV R3, R10 ;  /* 0x0000000a00037202 */ /* 0x000fca0000000f00 */
[----:B------:R-:W-:-:S04]  /*0b50*/  FADD.FTZ R3, R3, R6 ;  /* 0x0000000603037221 */ /* 0x000fc80000010000 */
[----:B------:R-:W-:-:S07]  /*0b60*/  IMAD.MOV.U32 R12, RZ, RZ, R3 ;  /* 0x000000ffff0c7224 */ /* 0x000fce00078e0003 */
[----:B------:R-:W-:Y:S05]  /*0b70*/  WARPSYNC.COLLECTIVE R9, `(.L_x_212) ;  /* 0x0000000009087348 */ /* 0x000fea0003c00000 */
[----:B------:R0:W1:Y:S02]  /*0b80*/  SHFL.DOWN P0, R10, R12, R11, R14 ;  /* 0x0800000b0c0a7389 */ /* 0x000064000000000e */
[----:B01----:R-:W-:Y:S01]  /*0b90*/  ENDCOLLECTIVE ;  /* 0x000000000000791b */ /* 0x003fe20003800000 */
.L_x_212:
[----:B------:R-:W-:Y:S01]  /*0ba0*/  HFMA2.MMA R11, -RZ, RZ, 0, 2.384185791015625e-07 ;  /* 0x00000004ff0b7435 */ /* 0x000fe200000001ff */
[----:B------:R-:W-:-:S05]  /*0bb0*/  MOV R4, R10 ;  /* 0x0000000a00047202 */ /* 0x000fca0000000f00 */
[----:B------:R-:W-:-:S04]  /*0bc0*/  FADD.FTZ R4, R3, R4 ;  /* 0x0000000403047221 */ /* 0x000fc80000010000 */
[----:B------:R-:W-:-:S07]  /*0bd0*/  IMAD.MOV.U32 R12, RZ, RZ, R4 ;  /* 0x000000ffff0c7224 */ /* 0x000fce00078e0004 */
[----:B------:R-:W-:Y:S05]  /*0be0*/  WARPSYNC.COLLECTIVE R9, `(.L_x_213) ;  /* 0x0000000009087348 */ /* 0x000fea0003c00000 */
[----:B------:R0:W1:Y:S02]  /*0bf0*/  SHFL.DOWN P0, R10, R12, R11, R14 ;  /* 0x0800000b0c0a7389 */ /* 0x000064000000000e */
[----:B01----:R-:W-:Y:S01]  /*0c00*/  ENDCOLLECTIVE ;  /* 0x000000000000791b */ /* 0x003fe20003800000 */
.L_x_213:
[----:B------:R-:W-:Y:S01]  /*0c10*/  HFMA2.MMA R11, -RZ, RZ, 0, 1.1920928955078125e-07 ;  /* 0x00000002ff0b7435 */ /* 0x000fe200000001ff */
[----:B------:R-:W-:-:S05]  /*0c20*/  MOV R5, R10 ;  /* 0x0000000a00057202 */ /* 0x000fca0000000f00 */
[----:B------:R-:W-:-:S04]  /*0c30*/  FADD.FTZ R5, R4, R5 ;  /* 0x0000000504057221 */ /* 0x000fc80000010000 */
[----:B------:R-:W-:-:S07]  /*0c40*/  IMAD.MOV.U32 R12, RZ, RZ, R5 ;  /* 0x000000ffff0c7224 */ /* 0x000fce00078e0005 */
[----:B------:R-:W-:Y:S05]  /*0c50*/  WARPSYNC.COLLECTIVE R9, `(.L_x_214) ;  /* 0x0000000009087348 */ /* 0x000fea0003c00000 */
[----:B------:R0:W1:Y:S02]  /*0c60*/  SHFL.DOWN P0, R10, R12, R11, R14 ;  /* 0x0800000b0c0a7389 */ /* 0x000064000000000e */
[----:B01----:R-:W-:Y:S01]  /*0c70*/  ENDCOLLECTIVE ;  /* 0x000000000000791b */ /* 0x003fe20003800000 */
.L_x_214:
[----:B------:R-:W-:Y:S01]  /*0c80*/  HFMA2.MMA R11, -RZ, RZ, 0, 5.9604644775390625e-08 ;  /* 0x00000001ff0b7435 */ /* 0x000fe200000001ff */
[----:B------:R-:W-:-:S05]  /*0c90*/  MOV R8, R10 ;  /* 0x0000000a00087202 */ /* 0x000fca0000000f00 */
[----:B------:R-:W-:-:S04]  /*0ca0*/  FADD.FTZ R8, R5, R8 ;  /* 0x0000000805087221 */ /* 0x000fc80000010000 */
[----:B------:R-:W-:-:S07]  /*0cb0*/  IMAD.MOV.U32 R12, RZ, RZ, R8 ;  /* 0x000000ffff0c7224 */ /* 0x000fce00078e0008 */
[----:B------:R-:W-:Y:S05]  /*0cc0*/  WARPSYNC.COLLECTIVE R9, `(.L_x_215) ;  /* 0x0000000009087348 */ /* 0x000fea0003c00000 */
[----:B------:R0:W1:Y:S02]  /*0cd0*/  SHFL.DOWN P0, R10, R12, R11, R14 ;  /* 0x0800000b0c0a7389 */ /* 0x000064000000000e */
[----:B01----:R-:W-:Y:S01]  /*0ce0*/  ENDCOLLECTIVE ;  /* 0x000000000000791b */ /* 0x003fe20003800000 */
.L_x_215:
[----:B------:R-:W-:Y:S01]  /*0cf0*/  MOV R7, R10 ;  /* 0x0000000a00077202 */ /* 0x000fe20000000f00 */
[----:B------:R-:W-:Y:S06]  /*0d00*/  BRA `(.L_x_216) ;  /* 0xfffffff800b07947 */ /* 0x000fec000383ffff */
.L_x_217:
        /* <DEDUP_REMOVED lines=15> */
.L_x_227:


//--------------------- .nv.shared._Z25multi_tensor_apply_kernelI18TensorListMetadataILi1EE14MaxNormFunctorIN3c104HalfEEJPfS6_biEEvlPViT_T0_DpT1_ --------------------------
	.section	.nv.shared._Z25multi_tensor_apply_kernelI18TensorListMetadataILi1EE14MaxNormFunctorIN3c104HalfEEJPfS6_biEEvlPViT_T0_DpT1_,"aw",@nobits
	.sectionflags	@""
	.align	4
.nv.shared._Z25multi_tensor_apply_kernelI18TensorListMetadataILi1EE14MaxNormFunctorIN3c104HalfEEJPfS6_biEEvlPViT_T0_DpT1_:
	.zero		3072


//--------------------- .nv.shared.reserved.0     --------------------------
	.section	.nv.shared.reserved.0,"aw",@nobits
	.weak		__nv_reservedSMEM_offset_0_alias
	.size		__nv_reservedSMEM_offset_0_alias, 0, 0
	.other		__nv_reservedSMEM_offset_0_alias,@"STO_CUDA_RESERVED_SHARED STV_DEFAULT"
__nv_reservedSMEM_offset_0_alias:
	.zero		0


//--------------------- .nv.global                --------------------------
	.section	.nv.global,"aw",@nobits
.nv.global:
	.type		_ZN60_INTERNAL_14a5a7e7_29_multi_tensor_l2norm_kernel_cu_0ab45fc84cuda3std3__48in_placeE,@object
	.size		_ZN60_INTERNAL_14a5a7e7_29_multi_tensor_l2norm_kernel_cu_0ab45fc84cuda3std3__48in_placeE,(_ZN60_INTERNAL_14a5a7e7_29_multi_tensor_l2norm_kernel_cu_0ab45fc84cuda3std6ranges3__45__cpo8distanceE - _ZN60_INTERNAL_14a5a7e7_29_multi_tensor_l2norm_kernel_cu_0ab45fc84cuda3std3__48in_placeE)
_ZN60_INTERNAL_14a5a7e7_29_multi_tensor_l2norm_kernel_cu_0ab45fc84cuda3std3__48in_placeE:
	.zero		1
	.type		_ZN60_INTERNAL_14a5a7e7_29_multi_tensor_l2norm_kernel_cu_0ab45fc84cuda3std6ranges3__45__cpo8distanceE,@object
	.size		_ZN60_INTERNAL_14a5a7e7_29_multi_tensor_l2norm_kernel_cu_0ab45fc84cuda3std6ranges3__45__cpo8distanceE,(_ZN60_INTERNAL_14a5a7e7_29_multi_tensor_l2norm_kernel_cu_0ab45fc84cuda3std3__45__cpo6cbeginE - _ZN60_INTERNAL_14a5a7e7_29_multi_tensor_l2norm_kernel_cu_0ab45fc84cuda3std6ranges3__45__cpo8distanceE)
_ZN60_INTERNAL_14a5a7e7_29_multi_tensor_l2norm_kernel_cu_0ab45fc84cuda3std6ranges3__45__cpo8distanceE:
	.zero		1
	.type		_ZN60_INTERNAL_14a5a7e7_29_multi_tensor_l2norm_kernel_cu_0ab45fc84cuda3std3__45__cpo6cbeginE,@object
	.size		_ZN60_INTERNAL_14a5a7e7_29_multi_tensor_l2norm_kernel_cu_0ab45fc84cuda3std3__45__cpo6cbeginE,(_ZN60_INTERNAL_14a5a7e7_29_multi_tensor_l2norm_kernel_cu_0ab45fc84cuda3std6ranges3__45__cpo7advanceE - _ZN60_INTERNAL_14a5a7e7_29_multi_tensor_l2norm_kernel_cu_0ab45fc84cuda3std3__45__cpo6cbeginE)
_ZN60_INTERNAL_14a5a7e7_29_multi_tensor_l2norm_kernel_cu_0ab45fc84cuda3std3__45__cpo6cbeginE:
	.zero		1
	.type		_ZN60_INTERNAL_14a5a7e7_29_multi_tensor_l2norm_kernel_cu_0ab45fc84cuda3std6ranges3__45__cpo7advanceE,@object
	.size		_ZN60_INTERNAL_14a5a7e7_29_multi_tensor_l2norm_kernel_cu_0ab45fc84cuda3std6ranges3__45__cpo7advanceE,(_ZN60_INTERNAL_14a5a7e7_29_multi_tensor_l2norm_kernel_cu_0ab45fc84cuda3std3__45__cpo7crbeginE - _ZN60_INTERNAL_14a5a7e7_29_multi_tensor_l2norm_kernel_cu_0ab45fc84cuda3std6ranges3__45__cpo7advanceE)
_ZN60_INTERNAL_14a5a7e7_29_multi_tensor_l2norm_kernel_cu_0ab45fc84cuda3std6ranges3__45__cpo7advanceE:
	.zero		1
	.type		_ZN60_INTERNAL_14a5a7e7_29_multi_tensor_l2norm_kernel_cu_0ab45fc84cuda3std3__45__cpo7crbeginE,@object
	.size		_ZN60_INTERNAL_14a5a7e7_29_multi_tensor_l2norm_kernel_cu_0ab45fc84cuda3std3__45__cpo7crbeginE,(_ZN60_INTERNAL_14a5a7e7_29_multi_tensor_l2norm_kernel_cu_0ab45fc84cuda3std6ranges3__45__cpo4dataE - _ZN60_INTERNAL_14a5a7e7_29_multi_tensor_l2norm_kernel_cu_0ab45fc84cuda3std3__45__cpo7crbeginE)
_ZN60_INTERNAL_14a5a7e7_29_multi_tensor_l2norm_kernel_cu_0ab45fc84cuda3std3__45__cpo7crbeginE:
	.zero		1
	.type		_ZN60_INTERNAL_14a5a7e7_29_multi_tensor_l2norm_kernel_cu_0ab45fc84cuda3std6ranges3__45__cpo4dataE,@object
	.size		_ZN60_INTERNAL_14a5a7e7_29_multi_tensor_l2norm_kernel_cu_0ab45fc84cuda3std6ranges3__45__cpo4dataE,(_ZN60_INTERNAL_14a5a7e7_29_multi_tensor_l2norm_kernel_cu_0ab45fc84cuda3std6ranges3__45__cpo5beginE - _ZN60_INTERNAL_14a5a7e7_29_multi_tensor_l2norm_kernel_cu_0ab45fc84cuda3std6ranges3__45__cpo4dataE)
_ZN60_INTERNAL_14a5a7e7_29_multi_tensor_l2norm_kernel_cu_0ab45fc84cuda3std6ranges3__45__cpo4dataE:
	.zero		1
	.type		_ZN60_INTERNAL_14a5a7e7_29_multi_tensor_l2norm_kernel_cu_0ab45fc84cuda3std6ranges3__45__cpo5beginE,@object
	.size		_ZN60_INTERNAL_14a5a7e7_29_multi_tensor_l2norm_kernel_cu_0ab45fc84cuda3std6ranges3__45__cpo5beginE,(_ZN60_INTERNAL_14a5a7e7_29_multi_tensor_l2norm_kernel_cu_0ab45fc84cuda3std3__462_GLOBAL__N__14a5a7e7_29_multi_tensor_l2norm_kernel_cu_0ab45fc86ignoreE - _ZN60_INTERNAL_14a5a7e7_29_multi_tensor_l2norm_kernel_cu_0ab45fc84cuda3std6ranges3__45__cpo5beginE)
_ZN60_INTERNAL_14a5a7e7_29_multi_tensor_l2norm_kernel_cu_0ab45fc84cuda3std6ranges3__45__cpo5beginE:
	.zero		1
	.type		_ZN60_INTERNAL_14a5a7e7_29_multi_tensor_l2norm_kernel_cu_0ab45fc84cuda3std3__462_GLOBAL__N__14a5a7e7_29_multi_tensor_l2norm_kernel_cu_0ab45fc86ignoreE,@object
	.size		_ZN60_INTERNAL_14a5a7e7_29_multi_tensor_l2norm_kernel_cu_0ab45fc84cuda3std3__462_GLOBAL__N__14a5a7e7_29_multi_tensor_l2norm_kernel_cu_0ab45fc86ignoreE,(_ZN60_INTERNAL_14a5a7e7_29_multi_tensor_l2norm_kernel_cu_0ab45fc84cuda3std6ranges3__45__cpo4sizeE - _ZN60_INTERNAL_14a5a7e7_29_multi_tensor_l2norm_kernel_cu_0ab45fc84cuda3std3__462_GLOBAL__N__14a5a7e7_29_multi_tensor_l2norm_kernel_cu_0ab45fc86ignoreE)
_ZN60_INTERNAL_14a5a7e7_29_multi_tensor_l2norm_kernel_cu_0ab45fc84cuda3std3__462_GLOBAL__N__14a5a7e7_29_multi_tensor_l2norm_kernel_cu_0ab45fc86ignoreE:
	.zero		1
	.type		_ZN60_INTERNAL_14a5a7e7_29_multi_tensor_l2norm_kernel_cu_0ab45fc84cuda3std6ranges3__45__cpo4sizeE,@object
	.size		_ZN60_INTERNAL_14a5a7e7_29_multi_tensor_l2norm_kernel_cu_0ab45fc84cuda3std6ranges3__45__cpo4sizeE,(_ZN60_INTERNAL_14a5a7e7_29_multi_tensor_l2norm_kernel_cu_0ab45fc84cuda3std3__45__cpo5beginE - _ZN60_INTERNAL_14a5a7e7_29_multi_tensor_l2norm_kernel_cu_0ab45fc84cuda3std6ranges3__45__cpo4sizeE)
_ZN60_INTERNAL_14a5a7e7_29_multi_tensor_l2norm_kernel_cu_0ab45fc84cuda3std6ranges3__45__cpo4sizeE:
	.zero		1
	.type		_ZN60_INTERNAL_14a5a7e7_29_multi_tensor_l2norm_kernel_cu_0ab45fc84cuda3std3__45__cpo5beginE,@object
	.size		_ZN60_INTERNAL_14a5a7e7_29_multi_tensor_l2norm_kernel_cu_0ab45fc84cuda3std3__45__cpo5beginE,(_ZN60_INTERNAL_14a5a7e7_29_multi_tensor_l2norm_kernel_cu_0ab45fc84cuda3std6ranges3__45__cpo6cbeginE - _ZN60_INTERNAL_14a5a7e7_29_multi_tensor_l2norm_kernel_cu_0ab45fc84cuda3std3__45__cpo5beginE)
_ZN60_INTERNAL_14a5a7e7_29_multi_tensor_l2norm_kernel_cu_0ab45fc84cuda3std3__45__cpo5beginE:
	.zero		1
	.type		_ZN60_INTERNAL_14a5a7e7_29_multi_tensor_l2norm_kernel_cu_0ab45fc84cuda3std6ranges3__45__cpo6cbeginE,@object
	.size		_ZN60_INTERNAL_14a5a7e7_29_multi_tensor_l2norm_kernel_cu_0ab45fc84cuda3std6ranges3__45__cpo6cbeginE,(_ZN60_INTERNAL_14a5a7e7_29_multi_tensor_l2norm_kernel_cu_0ab45fc84cuda3std3__45__cpo6rbeginE - _ZN60_INTERNAL_14a5a7e7_29_multi_tensor_l2norm_kernel_cu_0ab45fc84cuda3std6ranges3__45__cpo6cbeginE)
_ZN60_INTERNAL_14a5a7e7_29_multi_tensor_l2norm_kernel_cu_0ab45fc84cuda3std6ranges3__45__cpo6cbeginE:
	.zero		1
	.type		_ZN60_INTERNAL_14a5a7e7_29_multi_tensor_l2norm_kernel_cu_0ab45fc84cuda3std3__45__cpo6rbeginE,@object
	.size		_ZN60_INTERNAL_14a5a7e7_29_multi_tensor_l2norm_kernel_cu_0ab45fc84cuda3std3__45__cpo6rbeginE,(_ZN60_INTERNAL_14a5a7e7_29_multi_tensor_l2norm_kernel_cu_0ab45fc84cuda3std6ranges3__45__cpo4nextE - _ZN60_INTERNAL_14a5a7e7_29_multi_tensor_l2norm_kernel_cu_0ab45fc84cuda3std3__45__cpo6rbeginE)
_ZN60_INTERNAL_14a5a7e7_29_multi_tensor_l2norm_kernel_cu_0ab45fc84cuda3std3__45__cpo6rbeginE:
	.zero		1
	.type		_ZN60_INTERNAL_14a5a7e7_29_multi_tensor_l2norm_kernel_cu_0ab45fc84cuda3std6ranges3__45__cpo4nextE,@object
	.size		_ZN60_INTERNAL_14a5a7e7_29_multi_tensor_l2norm_kernel_cu_0ab45fc84cuda3std6ranges3__45__cpo4nextE,(_ZN60_INTERNAL_14a5a7e7_29_multi_tensor_l2norm_kernel_cu_0ab45fc84cuda3std6ranges3__45__cpo4swapE - _ZN60_INTERNAL_14a5a7e7_29_multi_tensor_l2norm_kernel_cu_0ab45fc84cuda3std6ranges3__45__cpo4nextE)
_ZN60_INTERNAL_14a5a7e7_29_multi_tensor_l2norm_kernel_cu_0ab45fc84cuda3std6ranges3__45__cpo4nextE:
	.zero		1
	.type		_ZN60_INTERNAL_14a5a7e7_29_multi_tensor_l2norm_kernel_cu_0ab45fc84cuda3std6ranges3__45__cpo4swapE,@object
	.size		_ZN60_INTERNAL_14a5a7e7_29_multi_tensor_l2norm_kernel_cu_0ab45fc84cuda3std6ranges3__45__cpo4swapE,(_ZN60_INTERNAL_14a5a7e7_29_multi_tensor_l2norm_kernel_cu_0ab45fc84cuda3std3__420unreachable_sentinelE - _ZN60_INTERNAL_14a5a7e7_29_multi_tensor_l2norm_kernel_cu_0ab45fc84cuda3std6ranges3__45__cpo4swapE)
_ZN60_INTERNAL_14a5a7e7_29_multi_tensor_l2norm_kernel_cu_0ab45fc84cuda3std6ranges3__45__cpo4swapE:
	.zero		1
	.type		_ZN60_INTERNAL_14a5a7e7_29_multi_tensor_l2norm_kernel_cu_0ab45fc84cuda3std3__420unreachable_sentinelE,@object
	.size		_ZN60_INTERNAL_14a5a7e7_29_multi_tensor_l2norm_kernel_cu_0ab45fc84cuda3std3__420unreachable_sentinelE,(_ZN60_INTERNAL_14a5a7e7_29_multi_tensor_l2norm_kernel_cu_0ab45fc86thrust23THRUST_300001_SM_900_NS6system6detail10sequential3seqE - _ZN60_INTERNAL_14a5a7e7_29_multi_tensor_l2norm_kernel_cu_0ab45fc84cuda3std3__420unreachable_sentinelE)
_ZN60_INTERNAL_14a5a7e7_29_multi_tensor_l2norm_kernel_cu_0ab45fc84cuda3std3__420unreachable_sentinelE:
	.zero		1
	.type		_ZN60_INTERNAL_14a5a7e7_29_multi_tensor_l2norm_kernel_cu_0ab45fc86thrust23THRUST_300001_SM_900_NS6system6detail10sequential3seqE,@object
	.size		_ZN60_INTERNAL_14a5a7e7_29_multi_tensor_l2norm_kernel_cu_0ab45fc86thrust23THRUST_300001_SM_900_NS6system6detail10sequential3seqE,(_ZN60_INTERNAL_14a5a7e7_29_multi_tensor_l2norm_kernel_cu_0ab45fc84cuda3std3__45__cpo4cendE - _ZN60_INTERNAL_14a5a7e7_29_multi_tensor_l2norm_kernel_cu_0ab45fc86thrust23THRUST_300001_SM_900_NS6system6detail10sequential3seqE)
_ZN60_INTERNAL_14a5a7e7_29_multi_tensor_l2norm_kernel_cu_0ab45fc86thrust23THRUST_300001_SM_900_NS6system6detail10sequential3seqE:
	.zero		1
	.type		_ZN60_INTERNAL_14a5a7e7_29_multi_tensor_l2norm_kernel_cu_0ab45fc84cuda3std3__45__cpo4cendE,@object
	.size		_ZN60_INTERNAL_14a5a7e7_29_multi_tensor_l2norm_kernel_cu_0ab45fc84cuda3std3__45__cpo4cendE,(_ZN60_INTERNAL_14a5a7e7_29_multi_tensor_l2norm_kernel_cu_0ab45fc84cuda3std6ranges3__45__cpo9iter_swapE - _ZN60_INTERNAL_14a5a7e7_29_multi_tensor_l2norm_kernel_cu_0ab45fc84cuda3std3__45__cpo4cendE)
_ZN60_INTERNAL_14a5a7e7_29_multi_tensor_l2norm_kernel_cu_0ab45fc84cuda3std3__45__cpo4cendE:
	.zero		1
	.type		_ZN60_INTERNAL_14a5a7e7_29_multi_tensor_l2norm_kernel_cu_0ab45fc84cuda3std6ranges3__45__cpo9iter_swapE,@object
	.size		_ZN60_INTERNAL_14a5a7e7_29_multi_tensor_l2norm_kernel_cu_0ab45fc84cuda3std6ranges3__45__cpo9iter_swapE,(_ZN60_INTERNAL_14a5a7e7_29_multi_tensor_l2norm_kernel_cu_0ab45fc84cuda3std3__45__cpo5crendE - _ZN60_INTERNAL_14a5a7e7_29_multi_tensor_l2norm_kernel_cu_0ab45fc84cuda3std6ranges3__45__cpo9iter_swapE)
_ZN60_INTERNAL_14a5a7e7_29_multi_tensor_l2norm_kernel_cu_0ab45fc84cuda3std6ranges3__45__cpo9iter_swapE:
	.zero		1
	.type		_ZN60_INTERNAL_14a5a7e7_29_multi_tensor_l2norm_kernel_cu_0ab45fc84cuda3std3__45__cpo5crendE,@object
	.size		_ZN60_INTERNAL_14a5a7e7_29_multi_tensor_l2norm_kernel_cu_0ab45fc84cuda3std3__45__cpo5crendE,(_ZN60_INTERNAL_14a5a7e7_29_multi_tensor_l2norm_kernel_cu_0ab45fc84cuda3std6ranges3__45__cpo5cdataE - _ZN60_INTERNAL_14a5a7e7_29_multi_tensor_l2norm_kernel_cu_0ab45fc84cuda3std3__45__cpo5crendE)
_ZN60_INTERNAL_14a5a7e7_29_multi_tensor_l2norm_kernel_cu_0ab45fc84cuda3std3__45__cpo5crendE:
	.zero		1
	.type		_ZN60_INTERNAL_14a5a7e7_29_multi_tensor_l2norm_kernel_cu_0ab45fc84cuda3std6ranges3__45__cpo5cdataE,@object
	.size		_ZN60_INTERNAL_14a5a7e7_29_multi_tensor_l2norm_kernel_cu_0ab45fc84cuda3std6ranges3__45__cpo5cdataE,(_ZN60_INTERNAL_14a5a7e7_29_multi_tensor_l2norm_kernel_cu_0ab45fc84cuda3std6ranges3__45__cpo3endE - _ZN60_INTERNAL_14a5a7e7_29_multi_tensor_l2norm_kernel_cu_0ab45fc84cuda3std6ranges3__45__cpo5cdataE)
_ZN60_INTERNAL_14a5a7e7_29_multi_tensor_l2norm_kernel_cu_0ab45fc84cuda3std6ranges3__45__cpo5cdataE:
	.zero		1
	.type		_ZN60_INTERNAL_14a5a7e7_29_multi_tensor_l2norm_kernel_cu_0ab45fc84cuda3std6ranges3__45__cpo3endE,@object
	.size		_ZN60_INTERNAL_14a5a7e7_29_multi_tensor_l2norm_kernel_cu_0ab45fc84cuda3std6ranges3__45__cpo3endE,(_ZN60_INTERNAL_14a5a7e7_29_multi_tensor_l2norm_kernel_cu_0ab45fc84cuda3std3__419piecewise_constructE - _ZN60_INTERNAL_14a5a7e7_29_multi_tensor_l2norm_kernel_cu_0ab45fc84cuda3std6ranges3__45__cpo3endE)
_ZN60_INTERNAL_14a5a7e7_29_multi_tensor_l2norm_kernel_cu_0ab45fc84cuda3std6ranges3__45__cpo3endE:
	.zero		1
	.type		_ZN60_INTERNAL_14a5a7e7_29_multi_tensor_l2norm_kernel_cu_0ab45fc84cuda3std3__419piecewise_constructE,@object
	.size		_ZN60_INTERNAL_14a5a7e7_29_multi_tensor_l2norm_kernel_cu_0ab45fc84cuda3std3__419piecewise_constructE,(_ZN60_INTERNAL_14a5a7e7_29_multi_tensor_l2norm_kernel_cu_0ab45fc84cuda3std6ranges3__45__cpo5ssizeE - _ZN60_INTERNAL_14a5a7e7_29_multi_tensor_l2norm_kernel_cu_0ab45fc84cuda3std3__419piecewise_constructE)
_ZN60_INTERNAL_14a5a7e7_29_multi_tensor_l2norm_kernel_cu_0ab45fc84cuda3std3__419piecewise_constructE:
	.zero		1
	.type		_ZN60_INTERNAL_14a5a7e7_29_multi_tensor_l2norm_kernel_cu_0ab45fc84cuda3std6ranges3__45__cpo5ssizeE,@object
	.size		_ZN60_INTERNAL_14a5a7e7_29_multi_tensor_l2norm_kernel_cu_0ab45fc84cuda3std6ranges3__45__cpo5ssizeE,(_ZN60_INTERNAL_14a5a7e7_29_multi_tensor_l2norm_kernel_cu_0ab45fc84cuda3std3__45__cpo3endE - _ZN60_INTERNAL_14a5a7e7_29_multi_tensor_l2norm_kernel_cu_0ab45fc84cuda3std6ranges3__45__cpo5ssizeE)
_ZN60_INTERNAL_14a5a7e7_29_multi_tensor_l2norm_kernel_cu_0ab45fc84cuda3std6ranges3__45__cpo5ssizeE:
	.zero		1
	.type		_ZN60_INTERNAL_14a5a7e7_29_multi_tensor_l2norm_kernel_cu_0ab45fc84cuda3std3__45__cpo3endE,@object
	.size		_ZN60_INTERNAL_14a5a7e7_29_multi_tensor_l2norm_kernel_cu_0ab45fc84cuda3std3__45__cpo3endE,(_ZN60_INTERNAL_14a5a7e7_29_multi_tensor_l2norm_kernel_cu_0ab45fc84cuda3std6ranges3__45__cpo4cendE - _ZN60_INTERNAL_14a5a7e7_29_multi_tensor_l2norm_kernel_cu_0ab45fc84cuda3std3__45__cpo3endE)
_ZN60_INTERNAL_14a5a7e7_29_multi_tensor_l2norm_kernel_cu_0ab45fc84cuda3std3__45__cpo3endE:
	.zero		1
	.type		_ZN60_INTERNAL_14a5a7e7_29_multi_tensor_l2norm_kernel_cu_0ab45fc84cuda3std6ranges3__45__cpo4cendE,@object
	.size		_ZN60_INTERNAL_14a5a7e7_29_multi_tensor_l2norm_kernel_cu_0ab45fc84cuda3std6ranges3__45__cpo4cendE,(_ZN60_INTERNAL_14a5a7e7_29_multi_tensor_l2norm_kernel_cu_0ab45fc84cuda3std3__45__cpo4rendE - _ZN60_INTERNAL_14a5a7e7_29_multi_tensor_l2norm_kernel_cu_0ab45fc84cuda3std6ranges3__45__cpo4cendE)
_ZN60_INTERNAL_14a5a7e7_29_multi_tensor_l2norm_kernel_cu_0ab45fc84cuda3std6ranges3__45__cpo4cendE:
	.zero		1
	.type		_ZN60_INTERNAL_14a5a7e7_29_multi_tensor_l2norm_kernel_cu_0ab45fc84cuda3std3__45__cpo4rendE,@object
	.size		_ZN60_INTERNAL_14a5a7e7_29_multi_tensor_l2norm_kernel_cu_0ab45fc84cuda3std3__45__cpo4rendE,(_ZN60_INTERNAL_14a5a7e7_29_multi_tensor_l2norm_kernel_cu_0ab45fc84cuda3std6ranges3__45__cpo4prevE - _ZN60_INTERNAL_14a5a7e7_29_multi_tensor_l2norm_kernel_cu_0ab45fc84cuda3std3__45__cpo4rendE)
_ZN60_INTERNAL_14a5a7e7_29_multi_tensor_l2norm_kernel_cu_0ab45fc84cuda3std3__45__cpo4rendE:
	.zero		1
	.type		_ZN60_INTERNAL_14a5a7e7_29_multi_tensor_l2norm_kernel_cu_0ab45fc84cuda3std6ranges3__45__cpo4prevE,@object
	.size		_ZN60_INTERNAL_14a5a7e7_29_multi_tensor_l2norm_kernel_cu_0ab45fc84cuda3std6ranges3__45__cpo4prevE,(_ZN60_INTERNAL_14a5a7e7_29_multi_tensor_l2norm_kernel_cu_0ab45fc84cuda3std6ranges3__45__cpo9iter_moveE - _ZN60_INTERNAL_14a5a7e7_29_multi_tensor_l2norm_kernel_cu_0ab45fc84cuda3std6ranges3__45__cpo4prevE)
_ZN60_INTERNAL_14a5a7e7_29_multi_tensor_l2norm_kernel_cu_0ab45fc84cuda3std6ranges3__45__cpo4prevE:
	.zero		1
	.type		_ZN60_INTERNAL_14a5a7e7_29_multi_tensor_l2norm_kernel_cu_0ab45fc84cuda3std6ranges3__45__cpo9iter_moveE,@object
	.size		_ZN60_INTERNAL_14a5a7e7_29_multi_tensor_l2norm_kernel_cu_0ab45fc84cuda3std6ranges3__45__cpo9iter_moveE,(.L_13 - _ZN60_INTERNAL_14a5a7e7_29_multi_tensor_l2norm_kernel_cu_0ab45fc84cuda3std6ranges3__45__cpo9iter_moveE)
_ZN60_INTERNAL_14a5a7e7_29_multi_tensor_l2norm_kernel_cu_0ab45fc84cuda3std6ranges3__45__cpo9iter_moveE:
	.zero		1
.L_13:


//--------------------- .nv.shared._Z25multi_tensor_apply_kernelI18TensorListMetadataILi1EE14MaxNormFunctorIfEJPfS4_biEEvlPViT_T0_DpT1_ --------------------------
	.section	.nv.shared._Z25multi_tensor_apply_kernelI18TensorListMetadataILi1EE14MaxNormFunctorIfEJPfS4_biEEvlPViT_T0_DpT1_,"aw",@nobits
	.sectionflags	@""
	.align	4
.nv.shared._Z25multi_tensor_apply_kernelI18TensorListMetadataILi1EE14MaxNormFunctorIfEJPfS4_biEEvlPViT_T0_DpT1_:
	.zero		3072


//--------------------- .nv.shared._Z25multi_tensor_apply_kernelI18TensorListMetadataILi1EE20UnscaleL2NormFunctorIN3c108BFloat16EEJPfS6_S6_biEEvlPViT_T0_DpT1_ --------------------------
	.section	.nv.shared._Z25multi_tensor_apply_kernelI18TensorListMetadataILi1EE20UnscaleL2NormFunctorIN3c108BFloat16EEJPfS6_S6_biEEvlPViT_T0_DpT1_,"aw",@nobits
	.sectionflags	@""
	.align	4
.nv.shared._Z25multi_tensor_apply_kernelI18TensorListMetadataILi1EE20UnscaleL2NormFunctorIN3c108BFloat16EEJPfS6_S6_biEEvlPViT_T0_DpT1_:
	.zero		3072


//--------------------- .nv.shared._Z25multi_tensor_apply_kernelI18TensorListMetadataILi1EE20UnscaleL2NormFunctorIN3c104HalfEEJPfS6_S6_biEEvlPViT_T0_DpT1_ --------------------------
	.section	.nv.shared._Z25multi_tensor_apply_kernelI18TensorListMetadataILi1EE20UnscaleL2NormFunctorIN3c104HalfEEJPfS6_S6_biEEvlPViT_T0_DpT1_,"aw",@nobits
	.sectionflags	@""
	.align	4
.nv.shared._Z25multi_tensor_apply_kernelI18TensorListMetadataILi1EE20UnscaleL2NormFunctorIN3c104HalfEEJPfS6_S6_biEEvlPViT_T0_DpT1_:
	.zero		3072


//--------------------- .nv.shared._Z25multi_tensor_apply_kernelI18TensorListMetadataILi1EE20UnscaleL2NormFunctorIfEJPfS4_S4_biEEvlPViT_T0_DpT1_ --------------------------
	.section	.nv.shared._Z25multi_tensor_apply_kernelI18TensorListMetadataILi1EE20UnscaleL2NormFunctorIfEJPfS4_S4_biEEvlPViT_T0_DpT1_,"aw",@nobits
	.sectionflags	@""
	.align	4
.nv.shared._Z25multi_tensor_apply_kernelI18TensorListMetadataILi1EE20UnscaleL2NormFunctorIfEJPfS4_S4_biEEvlPViT_T0_DpT1_:
	.zero		3072


//--------------------- .nv.shared._Z25multi_tensor_apply_kernelI18TensorListMetadataILi1EE13L2NormFunctorIN3c108BFloat16EEJPfS6_biEEvlPViT_T0_DpT1_ --------------------------
	.section	.nv.shared._Z25multi_tensor_apply_kernelI18TensorListMetadataILi1EE13L2NormFunctorIN3c108BFloat16EEJPfS6_biEEvlPViT_T0_DpT1_,"aw",@nobits
	.sectionflags	@""
	.align	4
.nv.shared._Z25multi_tensor_apply_kernelI18TensorListMetadataILi1EE13L2NormFunctorIN3c108BFloat16EEJPfS6_biEEvlPViT_T0_DpT1_:
	.zero		3072


//--------------------- .nv.shared._Z25multi_tensor_apply_kernelI18TensorListMetadataILi1EE13L2NormFunctorIN3c104HalfEEJPfS6_biEEvlPViT_T0_DpT1_ --------------------------
	.section	.nv.shared._Z25multi_tensor_apply_kernelI18TensorListMetadataILi1EE13L2NormFunctorIN3c104HalfEEJPfS6_biEEvlPViT_T0_DpT1_,"aw",@nobits
	.sectionflags	@""
	.align	4
.nv.shared._Z25multi_tensor_apply_kernelI18TensorListMetadataILi1EE13L2NormFunctorIN3c104HalfEEJPfS6_biEEvlPViT_T0_DpT1_:
	.zero		3072


//--------------------- .nv.shared._Z25multi_tensor_apply_kernelI18TensorListMetadataILi1EE13L2NormFunctorIfEJPfS4_biEEvlPViT_T0_DpT1_ --------------------------
	.section	.nv.shared._Z25multi_tensor_apply_kernelI18TensorListMetadataILi1EE13L2NormFunctorIfEJPfS4_biEEvlPViT_T0_DpT1_,"aw",@nobits
	.sectionflags	@""
	.align	4
.nv.shared._Z25multi_tensor_apply_kernelI18TensorListMetadataILi1EE13L2NormFunctorIfEJPfS4_biEEvlPViT_T0_DpT1_:
	.zero		3072


//--------------------- .nv.shared._Z10cleanup_v2PfS_S_S_biiff --------------------------
	.section	.nv.shared._Z10cleanup_v2PfS_S_S_biiff,"aw",@nobits
	.sectionflags	@""
	.align	4
.nv.shared._Z10cleanup_v2PfS_S_S_biiff:
	.zero		3072


//--------------------- .nv.shared._Z7cleanupPfS_S_S_bi --------------------------
	.section	.nv.shared._Z7cleanupPfS_S_S_bi,"aw",@nobits
	.sectionflags	@""
	.align	4
.nv.shared._Z7cleanupPfS_S_S_bi:
	.zero		3072


//--------------------- .nv.constant0._Z25multi_tensor_apply_kernelI18TensorListMetadataILi1EE14MaxNormFunctorIN3c104HalfEEJPfS6_biEEvlPViT_T0_DpT1_ --------------------------
	.section	.nv.constant0._Z25multi_tensor_apply_kernelI18TensorListMetadataILi1EE14MaxNormFunctorIN3c104HalfEEJPfS6_biEEvlPViT_T0_DpT1_,"a",@progbits
	.sectionflags	@""
	.align	4
.nv.constant0._Z25multi_tensor_apply_kernelI18TensorListMetadataILi1EE14MaxNormFunctorIN3c104HalfEEJPfS6_biEEvlPViT_T0_DpT1_:
	.zero		3944


//--------------------- .nv.constant0._Z25multi_tensor_apply_kernelI18TensorListMetadataILi1EE14MaxNormFunctorIfEJPfS4_biEEvlPViT_T0_DpT1_ --------------------------
	.section	.nv.constant0._Z25multi_tensor_apply_kernelI18TensorListMetadataILi1EE14MaxNormFunctorIfEJPfS4_biEEvlPViT_T0_DpT1_,"a",@progbits
	.sectionflags	@""
	.align	4
.nv.constant0._Z25multi_tensor_apply_kernelI18TensorListMetadataILi1EE14MaxNormFunctorIfEJPfS4_biEEvlPViT_T0_DpT1_:
	.zero		3944


//--------------------- .nv.constant0._Z25multi_tensor_apply_kernelI18TensorListMetadataILi1EE20UnscaleL2NormFunctorIN3c108BFloat16EEJPfS6_S6_biEEvlPViT_T0_DpT1_ --------------------------
	.section	.nv.constant0._Z25multi_tensor_apply_kernelI18TensorListMetadataILi1EE20UnscaleL2NormFunctorIN3c108BFloat16EEJPfS6_S6_biEEvlPViT_T0_DpT1_,"a",@progbits
	.sectionflags	@""
	.align	4
.nv.constant0._Z25multi_tensor_apply_kernelI18TensorListMetadataILi1EE20UnscaleL2NormFunctorIN3c108BFloat16EEJPfS6_S6_biEEvlPViT_T0_DpT1_:
	.zero		3952


//--------------------- .nv.constant0._Z25multi_tensor_apply_kernelI18TensorListMetadataILi1EE20UnscaleL2NormFunctorIN3c104HalfEEJPfS6_S6_biEEvlPViT_T0_DpT1_ --------------------------
	.section	.nv.constant0._Z25multi_tensor_apply_kernelI18TensorListMetadataILi1EE20UnscaleL2NormFunctorIN3c104HalfEEJPfS6_S6_biEEvlPViT_T0_DpT1_,"a",@progbits
	.sectionflags	@""
	.align	4
.nv.constant0._Z25multi_tensor_apply_kernelI18TensorListMetadataILi1EE20UnscaleL2NormFunctorIN3c104HalfEEJPfS6_S6_biEEvlPViT_T0_DpT1_:
	.zero		3952


//--------------------- .nv.constant0._Z25multi_tensor_apply_kernelI18TensorListMetadataILi1EE20UnscaleL2NormFunctorIfEJPfS4_S4_biEEvlPViT_T0_DpT1_ --------------------------
	.section	.nv.constant0._Z25multi_tensor_apply_kernelI18TensorListMetadataILi1EE20UnscaleL2NormFunctorIfEJPfS4_S4_biEEvlPViT_T0_DpT1_,"a",@progbits
	.sectionflags	@""
	.align	4
.nv.constant0._Z25multi_tensor_apply_kernelI18TensorListMetadataILi1EE20UnscaleL2NormFunctorIfEJPfS4_S4_biEEvlPViT_T0_DpT1_:
	.zero		3952


//--------------------- .nv.constant0._Z25multi_tensor_apply_kernelI18TensorListMetadataILi1EE13L2NormFunctorIN3c108BFloat16EEJPfS6_biEEvlPViT_T0_DpT1_ --------------------------
	.section	.nv.constant0._Z25multi_tensor_apply_kernelI18TensorListMetadataILi1EE13L2NormFunctorIN3c108BFloat16EEJPfS6_biEEvlPViT_T0_DpT1_,"a",@progbits
	.sectionflags	@""
	.align	4
.nv.constant0._Z25multi_tensor_apply_kernelI18TensorListMetadataILi1EE13L2NormFunctorIN3c108BFloat16EEJPfS6_biEEvlPViT_T0_DpT1_:
	.zero		3944


//--------------------- .nv.constant0._Z25multi_tensor_apply_kernelI18TensorListMetadataILi1EE13L2NormFunctorIN3c104HalfEEJPfS6_biEEvlPViT_T0_DpT1_ --------------------------
	.section	.nv.constant0._Z25multi_tensor_apply_kernelI18TensorListMetadataILi1EE13L2NormFunctorIN3c104HalfEEJPfS6_biEEvlPViT_T0_DpT1_,"a",@progbits
	.sectionflags	@""
	.align	4
.nv.constant0._Z25multi_tensor_apply_kernelI18TensorListMetadataILi1EE13L2NormFunctorIN3c104HalfEEJPfS6_biEEvlPViT_T0_DpT1_:
	.zero		3944


//--------------------- .nv.constant0._Z25multi_tensor_apply_kernelI18TensorListMetadataILi1EE13L2NormFunctorIfEJPfS4_biEEvlPViT_T0_DpT1_ --------------------------
	.section	.nv.constant0._Z25multi_tensor_apply_kernelI18TensorListMetadataILi1EE13L2NormFunctorIfEJPfS4_biEEvlPViT_T0_DpT1_,"a",@progbits
	.sectionflags	@""
	.align	4
.nv.constant0._Z25multi_tensor_apply_kernelI18TensorListMetadataILi1EE13L2NormFunctorIfEJPfS4_biEEvlPViT_T0_DpT1_:
	.zero		3944


//--------------------- .nv.constant0._Z10cleanup_v2PfS_S_S_biiff --------------------------
	.section	.nv.constant0._Z10cleanup_v2PfS_S_S_biiff,"a",@progbits
	.sectionflags	@""
	.align	4
.nv.constant0._Z10cleanup_v2PfS_S_S_biiff:
	.zero		580


//--------------------- .nv.constant0._Z7cleanupPfS_S_S_bi --------------------------
	.section	.nv.constant0._Z7cleanupPfS_S_S_bi,"a",@progbits
	.sectionflags	@""
	.align	4
.nv.constant0._Z7cleanupPfS_S_S_bi:
	.zero		568


//--------------------- SYMBOLS --------------------------

	.type		.nv.reservedSmem.offset0,@object
	.size		.nv.reservedSmem.offset0,0x4
